// auto-generated by cutlass_sweep.gemm — config: {"arch": "sm_90", "cluster_m": 1, "cluster_n": 1, "dtype": "int8", "dtype_b": "int8", "layout": "nt", "stages": 0, "tile_k": 128, "tile_m": 64, "tile_n": 512}
#include "cutlass/cutlass.h"
#include "cutlass/gemm/collective/collective_builder.hpp"
#include "cutlass/gemm/device/gemm_universal_adapter.h"
#include "cutlass/gemm/kernel/gemm_universal.hpp"
#include "cutlass/epilogue/collective/collective_builder.hpp"

using ElemA = int8_t;
using ElemB = int8_t;
using ElemCD = int8_t;
using Acc  = int32_t;
using TileShape    = cute::Shape<cute::_64, cute::_512, cute::_128>;
using ClusterShape = cute::Shape<cute::_1, cute::_1, cute::_1>;

using CollectiveEpilogue = typename cutlass::epilogue::collective::CollectiveBuilder<
    cutlass::arch::Sm90, cutlass::arch::OpClassTensorOp,
    TileShape, ClusterShape,
    cutlass::epilogue::collective::EpilogueTileAuto,
    Acc, Acc,
    ElemCD, cutlass::layout::RowMajor, 128 / cutlass::sizeof_bits<ElemCD>::value,
    ElemCD, cutlass::layout::RowMajor, 128 / cutlass::sizeof_bits<ElemCD>::value,
    cutlass::epilogue::collective::EpilogueScheduleAuto
  >::CollectiveOp;

using CollectiveMainloop = typename cutlass::gemm::collective::CollectiveBuilder<
    cutlass::arch::Sm90, cutlass::arch::OpClassTensorOp,
    ElemA, cutlass::layout::RowMajor, 128 / cutlass::sizeof_bits<ElemA>::value,
    ElemB, cutlass::layout::ColumnMajor, 128 / cutlass::sizeof_bits<ElemB>::value,
    Acc,
    TileShape, ClusterShape,
    cutlass::gemm::collective::StageCountAutoCarveout<static_cast<int>(sizeof(typename CollectiveEpilogue::SharedStorage))>,
    cutlass::gemm::collective::KernelScheduleAuto
  >::CollectiveOp;

using GemmKernel = cutlass::gemm::kernel::GemmUniversal<
    cute::Shape<int,int,int,int>,
    CollectiveMainloop,
    CollectiveEpilogue
>;
using Gemm = cutlass::gemm::device::GemmUniversalAdapter<GemmKernel>;

// Force the device kernel symbol into the cubin without needing a host main.
auto* _anchor = &cutlass::device_kernel<GemmKernel>;


// ===== COMPILED SASS (sm_90a) =====

	.target	sm_90a

	.elftype	@"ET_EXEC"


//--------------------- .note.nv.tkinfo           --------------------------
	.section	.note.nv.tkinfo,"",@"SHT_NOTE"
	.sectionflags	@"SHF_NOTE_NV_TKINFO"
	.tkinfo
        /*0018*/ 	.word	0x00000002
        /*0030*/ 	.string	""
        /*0030*/ 	.string	"ptxas"
        /*0030*/ 	.string	"Cuda compilation tools, release 13.0, V13.0.88"
        /*0030*/ 	.string	"Build cuda_13.0.r13.0/compiler.36424714_0"
        /*0030*/ 	.string	"-arch sm_90a -m 64 "



//--------------------- .note.nv.cuinfo           --------------------------
	.section	.note.nv.cuinfo,"",@"SHT_NOTE"
	.sectionflags	@"SHF_NOTE_NV_CUINFO"
        /*0018*/ 	.short	0x0002
        /*001a*/ 	.short	0x005a
        /*001c*/ 	.short	0x0082
	.zero		2


//--------------------- .nv.info                  --------------------------
	.section	.nv.info,"",@"SHT_CUDA_INFO"
	.align	4


	//----- nvinfo : EIATTR_REGCOUNT
	.align		4
        /*0000*/ 	.byte	0x04, 0x2f
        /*0002*/ 	.short	(.L_15 - .L_14)
	.align		4
.L_14:
        /*0004*/ 	.word	index@(_ZN7cutlass13device_kernelINS_4gemm6kernel13GemmUniversalIN4cute5tupleIJiiiiEEENS1_10collective13CollectiveMmaINS1_34MainloopSm90TmaGmmaWarpSpecializedILi3ENS5_IJNS4_1CILi1EEESB_SB_EEENS1_32KernelTmaWarpSpecializedPingpongEEENS5_IJNSA_ILi64EEENSA_ILi512EEENSA_ILi128EEEEEEaNS5_IJlSB_lEEEaSJ_NS4_8TiledMMAINS4_8MMA_AtomIJNS4_4SM904GMMA27MMA_64x256x32_S32S8S8_SS_TNEEEENS4_6LayoutISC_NS5_IJNSA_ILi0EEESR_SR_EEEEENS5_IJNS4_10UnderscoreESU_SU_EEEEENS4_13SM90_TMA_LOADENS4_14ComposedLayoutINS4_7SwizzleILi3ELi4ELi3EEENS4_18smem_ptr_flag_bitsILi8EEENSQ_INS5_IJNSA_ILi8EEESH_EEENS5_IJSH_SB_EEEEEEEvNS4_8identityESX_S17_vS18_EENS_8epilogue10collective6detail29Sm90TmaWarpSpecializedAdapterINS1B_15DefaultEpilogueIaSJ_SJ_NS1A_6thread17LinearCombinationIaLi1EiiLNS1F_9ScaleType4KindE0ELNS_15FloatRoundStyleE2EaEENS1_15EpilogueDefaultEEEEEvvEEEEvNT_6ParamsE)
        /*0008*/ 	.word	0x000000a8


	//----- nvinfo : EIATTR_FRAME_SIZE
	.align		4
.L_15:
        /*000c*/ 	.byte	0x04, 0x11
        /*000e*/ 	.short	(.L_17 - .L_16)
	.align		4
.L_16:
        /*0010*/ 	.word	index@(_ZN7cutlass13device_kernelINS_4gemm6kernel13GemmUniversalIN4cute5tupleIJiiiiEEENS1_10collective13CollectiveMmaINS1_34MainloopSm90TmaGmmaWarpSpecializedILi3ENS5_IJNS4_1CILi1EEESB_SB_EEENS1_32KernelTmaWarpSpecializedPingpongEEENS5_IJNSA_ILi64EEENSA_ILi512EEENSA_ILi128EEEEEEaNS5_IJlSB_lEEEaSJ_NS4_8TiledMMAINS4_8MMA_AtomIJNS4_4SM904GMMA27MMA_64x256x32_S32S8S8_SS_TNEEEENS4_6LayoutISC_NS5_IJNSA_ILi0EEESR_SR_EEEEENS5_IJNS4_10UnderscoreESU_SU_EEEEENS4_13SM90_TMA_LOADENS4_14ComposedLayoutINS4_7SwizzleILi3ELi4ELi3EEENS4_18smem_ptr_flag_bitsILi8EEENSQ_INS5_IJNSA_ILi8EEESH_EEENS5_IJSH_SB_EEEEEEEvNS4_8identityESX_S17_vS18_EENS_8epilogue10collective6detail29Sm90TmaWarpSpecializedAdapterINS1B_15DefaultEpilogueIaSJ_SJ_NS1A_6thread17LinearCombinationIaLi1EiiLNS1F_9ScaleType4KindE0ELNS_15FloatRoundStyleE2EaEENS1_15EpilogueDefaultEEEEEvvEEEEvNT_6ParamsE)
        /*0014*/ 	.word	0x000007a8


	//----- nvinfo : EIATTR_MIN_STACK_SIZE
	.align		4
.L_17:
        /*0018*/ 	.byte	0x04, 0x12
        /*001a*/ 	.short	(.L_19 - .L_18)
	.align		4
.L_18:
        /*001c*/ 	.word	index@(_ZN7cutlass13device_kernelINS_4gemm6kernel13GemmUniversalIN4cute5tupleIJiiiiEEENS1_10collective13CollectiveMmaINS1_34MainloopSm90TmaGmmaWarpSpecializedILi3ENS5_IJNS4_1CILi1EEESB_SB_EEENS1_32KernelTmaWarpSpecializedPingpongEEENS5_IJNSA_ILi64EEENSA_ILi512EEENSA_ILi128EEEEEEaNS5_IJlSB_lEEEaSJ_NS4_8TiledMMAINS4_8MMA_AtomIJNS4_4SM904GMMA27MMA_64x256x32_S32S8S8_SS_TNEEEENS4_6LayoutISC_NS5_IJNSA_ILi0EEESR_SR_EEEEENS5_IJNS4_10UnderscoreESU_SU_EEEEENS4_13SM90_TMA_LOADENS4_14ComposedLayoutINS4_7SwizzleILi3ELi4ELi3EEENS4_18smem_ptr_flag_bitsILi8EEENSQ_INS5_IJNSA_ILi8EEESH_EEENS5_IJSH_SB_EEEEEEEvNS4_8identityESX_S17_vS18_EENS_8epilogue10collective6detail29Sm90TmaWarpSpecializedAdapterINS1B_15DefaultEpilogueIaSJ_SJ_NS1A_6thread17LinearCombinationIaLi1EiiLNS1F_9ScaleType4KindE0ELNS_15FloatRoundStyleE2EaEENS1_15EpilogueDefaultEEEEEvvEEEEvNT_6ParamsE)
        /*0020*/ 	.word	0x000007a8
.L_19:


//--------------------- .nv.compat                --------------------------
	.section	.nv.compat,"",@"SHT_CUDA_COMPAT_INFO"
	.align	4
        /*0000*/ 	.byte	0x02, 0x09, 0x01, 0x00, 0x02, 0x02, 0x04, 0x00, 0x02, 0x05, 0x05, 0x00, 0x03, 0x07, 0x01, 0x01
        /*0010*/ 	.byte	0x02, 0x03, 0x01, 0x00, 0x02, 0x06, 0x01, 0x00, 0x04, 0x0b, 0x08, 0x00, 0x00, 0x00, 0x00, 0x00
        /*0020*/ 	.byte	0x00, 0x00, 0x00, 0x00


//--------------------- .nv.info._ZN7cutlass13device_kernelINS_4gemm6kernel13GemmUniversalIN4cute5tupleIJiiiiEEENS1_10collective13CollectiveMmaINS1_34MainloopSm90TmaGmmaWarpSpecializedILi3ENS5_IJNS4_1CILi1EEESB_SB_EEENS1_32KernelTmaWarpSpecializedPingpongEEENS5_IJNSA_ILi64EEENSA_ILi512EEENSA_ILi128EEEEEEaNS5_IJlSB_lEEEaSJ_NS4_8TiledMMAINS4_8MMA_AtomIJNS4_4SM904GMMA27MMA_64x256x32_S32S8S8_SS_TNEEEENS4_6LayoutISC_NS5_IJNSA_ILi0EEESR_SR_EEEEENS5_IJNS4_10UnderscoreESU_SU_EEEEENS4_13SM90_TMA_LOADENS4_14ComposedLayoutINS4_7SwizzleILi3ELi4ELi3EEENS4_18smem_ptr_flag_bitsILi8EEENSQ_INS5_IJNSA_ILi8EEESH_EEENS5_IJSH_SB_EEEEEEEvNS4_8identityESX_S17_vS18_EENS_8epilogue10collective6detail29Sm90TmaWarpSpecializedAdapterINS1B_15DefaultEpilogueIaSJ_SJ_NS1A_6thread17LinearCombinationIaLi1EiiLNS1F_9ScaleType4KindE0ELNS_15FloatRoundStyleE2EaEENS1_15EpilogueDefaultEEEEEvvEEEEvNT_6ParamsE --------------------------
	.section	.nv.info._ZN7cutlass13device_kernelINS_4gemm6kernel13GemmUniversalIN4cute5tupleIJiiiiEEENS1_10collective13CollectiveMmaINS1_34MainloopSm90TmaGmmaWarpSpecializedILi3ENS5_IJNS4_1CILi1EEESB_SB_EEENS1_32KernelTmaWarpSpecializedPingpongEEENS5_IJNSA_ILi64EEENSA_ILi512EEENSA_ILi128EEEEEEaNS5_IJlSB_lEEEaSJ_NS4_8TiledMMAINS4_8MMA_AtomIJNS4_4SM904GMMA27MMA_64x256x32_S32S8S8_SS_TNEEEENS4_6LayoutISC_NS5_IJNSA_ILi0EEESR_SR_EEEEENS5_IJNS4_10UnderscoreESU_SU_EEEEENS4_13SM90_TMA_LOADENS4_14ComposedLayoutINS4_7SwizzleILi3ELi4ELi3EEENS4_18smem_ptr_flag_bitsILi8EEENSQ_INS5_IJNSA_ILi8EEESH_EEENS5_IJSH_SB_EEEEEEEvNS4_8identityESX_S17_vS18_EENS_8epilogue10collective6detail29Sm90TmaWarpSpecializedAdapterINS1B_15DefaultEpilogueIaSJ_SJ_NS1A_6thread17LinearCombinationIaLi1EiiLNS1F_9ScaleType4KindE0ELNS_15FloatRoundStyleE2EaEENS1_15EpilogueDefaultEEEEEvvEEEEvNT_6ParamsE,"",@"SHT_CUDA_INFO"
	.sectionflags	@""
	.align	4


	//----- nvinfo : EIATTR_CUDA_API_VERSION
	.align		4
        /*0000*/ 	.byte	0x04, 0x37
        /*0002*/ 	.short	(.L_21 - .L_20)
.L_20:
        /*0004*/ 	.word	0x00000082


	//----- nvinfo : EIATTR_KPARAM_INFO
	.align		4
.L_21:
        /*0008*/ 	.byte	0x04, 0x17
        /*000a*/ 	.short	(.L_23 - .L_22)
.L_22:
        /*000c*/ 	.word	0x00000000
        /*0010*/ 	.short	0x0000
        /*0012*/ 	.short	0x0070
        /*0014*/ 	.byte	0x00, 0xf0, 0x01, 0x10


	//----- nvinfo : EIATTR_SPARSE_MMA_MASK
	.align		4
.L_23:
        /*0018*/ 	.byte	0x03, 0x50
        /*001a*/ 	.short	0x0000


	//----- nvinfo : EIATTR_MAXREG_COUNT
	.align		4
        /*001c*/ 	.byte	0x03, 0x1b
        /*001e*/ 	.short	0x00a8


	//----- nvinfo : EIATTR_NUM_BARRIERS
	.align		4
        /*0020*/ 	.byte	0x02, 0x4c
        /*0022*/ 	.byte	0x01
	.zero		1


	//----- nvinfo : EIATTR_EXTERNS
	.align		4
        /*0024*/ 	.byte	0x04, 0x0f
        /*0026*/ 	.short	(.L_25 - .L_24)


	//   ....[0]....
	.align		4
.L_24:
        /*0028*/ 	.word	index@(__assertfail)


	//----- nvinfo : EIATTR_ANNOTATIONS
	.align		4
.L_25:
        /*002c*/ 	.byte	0x04, 0x55
        /*002e*/ 	.short	(.L_27 - .L_26)


	//   ....[0]....
.L_26:
        /*0030*/ 	.word	0x00000001
        /*0034*/ 	.byte	0x10, 0x0b, 0x00, 0x00, 0x01, 0x00, 0x00, 0x00, 0x40, 0x0b, 0x00, 0x00, 0x01, 0x00, 0x00, 0x00
        /* <DEDUP_REMOVED lines=736> */
        /*2e44*/ 	.byte	0xa0, 0x84, 0x01, 0x00, 0x01, 0x00, 0x00, 0x00, 0x20, 0x8a, 0x01, 0x00


	//----- nvinfo : EIATTR_MERCURY_ISA_VERSION
	.align		4
.L_27:
        /*2e50*/ 	.byte	0x03, 0x5f
        /*2e52*/ 	.short	0x0101


	//----- nvinfo : EIATTR_INT_WARP_WIDE_INSTR_OFFSETS
	.align		4
        /*2e54*/ 	.byte	0x04, 0x31
        /*2e56*/ 	.short	(.L_29 - .L_28)


	//   ....[0]....
.L_28:
        /*2e58*/ 	.word	0x00000480


	//   ....[1]....
        /*2e5c*/ 	.word	0x00000490


	//   ....[2]....
        /*2e60*/ 	.word	0x00000500


	//   ....[3]....
        /*2e64*/ 	.word	0x00000510


	//   ....[4]....
        /*2e68*/ 	.word	0x00000520


	//   ....[5]....
        /*2e6c*/ 	.word	0x00000540


	//   ....[6]....
        /*2e70*/ 	.word	0x000005a0


	//   ....[7]....
        /*2e74*/ 	.word	0x000005c0


	//----- nvinfo : EIATTR_COOP_GROUP_MASK_REGIDS
	.align		4
.L_29:
        /*2e78*/ 	.byte	0x04, 0x29
        /*2e7a*/ 	.short	(.L_31 - .L_30)


	//   ....[0]....
.L_30:
        /*2e7c*/ 	.word	0xffffffff


	//   ....[1]....
        /*2e80*/ 	.word	0xffffffff


	//   ....[2]....
        /*2e84*/ 	.word	0xffffffff


	//   ....[3]....
        /*2e88*/ 	.word	0xffffffff


	//   ....[4]....
        /*2e8c*/ 	.word	0xffffffff


	//   ....[5]....
        /*2e90*/ 	.word	0xffffffff


	//----- nvinfo : EIATTR_COOP_GROUP_INSTR_OFFSETS
	.align		4
.L_31:
        /*2e94*/ 	.byte	0x04, 0x28
        /*2e96*/ 	.short	(.L_33 - .L_32)


	//   ....[0]....
.L_32:
        /*2e98*/ 	.word	0x00000060


	//   ....[1]....
        /*2e9c*/ 	.word	0x00000090


	//   ....[2]....
        /*2ea0*/ 	.word	0x00000190


	//   ....[3]....
        /*2ea4*/ 	.word	0x00000380


	//   ....[4]....
        /*2ea8*/ 	.word	0x000003c0


	//   ....[5]....
        /*2eac*/ 	.word	0x00000400


	//----- nvinfo : EIATTR_REG_RECONFIG
	.align		4
.L_33:
        /*2eb0*/ 	.byte	0x01, 0x54
	.zero		2


	//----- nvinfo : EIATTR_SYSCALL_OFFSETS
	.align		4
        /*2eb4*/ 	.byte	0x04, 0x46
        /*2eb6*/ 	.short	(.L_35 - .L_34)


	//   ....[0]....
.L_34:
        /*2eb8*/ 	.word	0x00001620


	//----- nvinfo : EIATTR_MBARRIER_INSTR_OFFSETS
	.align		4
.L_35:
        /*2ebc*/ 	.byte	0x04, 0x39
        /*2ebe*/ 	.short	(.L_37 - .L_36)


	//   ....[0]....
.L_36:
        /*2ec0*/ 	.word	0x00000310
        /*2ec4*/ 	.word	0x000000ff
        /*2ec8*/ 	.word	0x00000000
        /*2ecc*/ 	.short	0x0100
        /*2ece*/ 	.byte	0x05
	.zero		1


	//   ....[1]....
        /*2ed0*/ 	.word	0x00000320
        /*2ed4*/ 	.word	0x000000ff
        /*2ed8*/ 	.word	0x00000018
        /*2edc*/ 	.short	0x0100
        /*2ede*/ 	.byte	0x05
	.zero		1


	//   ....[2]....
        /*2ee0*/ 	.word	0x00000330
        /*2ee4*/ 	.word	0x000000ff
        /*2ee8*/ 	.word	0x00000008
        /*2eec*/ 	.short	0x0100
        /*2eee*/ 	.byte	0x05
	.zero		1


	//   ....[3]....
        /*2ef0*/ 	.word	0x00000340
        /*2ef4*/ 	.word	0x000000ff
        /*2ef8*/ 	.word	0x00000020
        /*2efc*/ 	.short	0x0100
        /*2efe*/ 	.byte	0x05
	.zero		1


	//   ....[4]....
        /*2f00*/ 	.word	0x00000350
        /*2f04*/ 	.word	0x000000ff
        /*2f08*/ 	.word	0x00000010
        /*2f0c*/ 	.short	0x0100
        /*2f0e*/ 	.byte	0x05
	.zero		1


	//   ....[5]....
        /*2f10*/ 	.word	0x00000360
        /*2f14*/ 	.word	0x000000ff
        /*2f18*/ 	.word	0x00000028
        /*2f1c*/ 	.short	0x0100
        /*2f1e*/ 	.byte	0x05
	.zero		1


	//   ....[6]....
        /*2f20*/ 	.word	0x000005e0
        /*2f24*/ 	.word	0x000000ff
        /*2f28*/ 	.word	0x00000060
        /*2f2c*/ 	.short	0x0100
        /*2f2e*/ 	.byte	0x05
	.zero		1


	//   ....[7]....
        /*2f30*/ 	.word	0x000005f0
        /*2f34*/ 	.word	0x000000ff
        /*2f38*/ 	.word	0x00000068
        /*2f3c*/ 	.short	0x0100
        /*2f3e*/ 	.byte	0x05
	.zero		1


	//   ....[8]....
        /*2f40*/ 	.word	0x00000640
        /*2f44*/ 	.word	0x000000ff
        /*2f48*/ 	.word	0x00000040
        /*2f4c*/ 	.short	0x0100
        /*2f4e*/ 	.byte	0x0a
	.zero		1


	//   ....[9]....
        /*2f50*/ 	.word	0x00000660
        /*2f54*/ 	.word	0x000000ff
        /*2f58*/ 	.word	0x00000048
        /*2f5c*/ 	.short	0x0100
        /*2f5e*/ 	.byte	0x0a
	.zero		1


	//   ....[10]....
        /*2f60*/ 	.word	0x00000670
        /*2f64*/ 	.word	0x000000ff
        /*2f68*/ 	.word	0x00000050
        /*2f6c*/ 	.short	0x0100
        /*2f6e*/ 	.byte	0x0a
	.zero		1


	//   ....[11]....
        /*2f70*/ 	.word	0x00000680
        /*2f74*/ 	.word	0x000000ff
        /*2f78*/ 	.word	0x00000058
        /*2f7c*/ 	.short	0x0100
        /*2f7e*/ 	.byte	0x0a
	.zero		1


	//   ....[12]....
        /*2f80*/ 	.word	0x00001500
        /*2f84*/ 	.word	0x00000016
        /*2f88*/ 	.word	0x00000000
        /*2f8c*/ 	.short	0x010a
        /*2f8e*/ 	.byte	0x29
	.zero		1


	//   ....[13]....
        /*2f90*/ 	.word	0x000016c0
        /*2f94*/ 	.word	0x00000003
        /*2f98*/ 	.word	0x00000000
        /*2f9c*/ 	.short	0x010a
        /*2f9e*/ 	.byte	0x3f
	.zero		1


	//   ....[14]....
        /*2fa0*/ 	.word	0x00001720
        /*2fa4*/ 	.word	0x00000003
        /*2fa8*/ 	.word	0x00000000
        /*2fac*/ 	.short	0x010a
        /*2fae*/ 	.byte	0x3f
	.zero		1


	//   ....[15]....
        /*2fb0*/ 	.word	0x00004d80
        /*2fb4*/ 	.word	0x000000ff
        /*2fb8*/ 	.word	0x00000000
        /*2fbc*/ 	.short	0x010a
        /*2fbe*/ 	.byte	0x04
	.zero		1


	//   ....[16]....
        /*2fc0*/ 	.word	0x00004dc0
        /*2fc4*/ 	.word	0x000000ff
        /*2fc8*/ 	.word	0x00000000
        /*2fcc*/ 	.short	0x010a
        /*2fce*/ 	.byte	0x04
	.zero		1


	//   ....[17]....
        /*2fd0*/ 	.word	0x00008f30
        /*2fd4*/ 	.word	0x000000ff
        /*2fd8*/ 	.word	0x00000000
        /*2fdc*/ 	.short	0x0101
        /*2fde*/ 	.byte	0x04
	.zero		1


	//   ....[18]....
        /*2fe0*/ 	.word	0x00009060
        /*2fe4*/ 	.word	0x00000000
        /*2fe8*/ 	.word	0x00000000
        /*2fec*/ 	.short	0x0101
        /*2fee*/ 	.byte	0x2b
	.zero		1


	//   ....[19]....
        /*2ff0*/ 	.word	0x00009130
        /*2ff4*/ 	.word	0x000000ff
        /*2ff8*/ 	.word	0x00000000
        /*2ffc*/ 	.short	0x0101
        /*2ffe*/ 	.byte	0x06
	.zero		1


	//   ....[20]....
        /*3000*/ 	.word	0x000091c0
        /*3004*/ 	.word	0x00000016
        /*3008*/ 	.word	0x00000010
        /*300c*/ 	.short	0x010a
        /*300e*/ 	.byte	0x29
	.zero		1


	//   ....[21]....
        /*3010*/ 	.word	0x00017630
        /*3014*/ 	.word	0x00000003
        /*3018*/ 	.word	0x00000000
        /*301c*/ 	.short	0x0101
        /*301e*/ 	.byte	0x2b
	.zero		1


	//   ....[22]....
        /*3020*/ 	.word	0x00018000
        /*3024*/ 	.word	0x0000000a
        /*3028*/ 	.word	0x00000018
        /*302c*/ 	.short	0x010a
        /*302e*/ 	.byte	0x3f
	.zero		1


	//   ....[23]....
        /*3030*/ 	.word	0x00018380
        /*3034*/ 	.word	0x00000002
        /*3038*/ 	.word	0x00000068
        /*303c*/ 	.short	0x0101
        /*303e*/ 	.byte	0x3f
	.zero		1


	//   ....[24]....
        /*3040*/ 	.word	0x00018b70
        /*3044*/ 	.word	0x00000005
        /*3048*/ 	.word	0x00000000
        /*304c*/ 	.short	0x010a
        /*304e*/ 	.byte	0x3f
	.zero		1


	//   ....[25]....
        /*3050*/ 	.word	0x00018c00
        /*3054*/ 	.word	0x00000007
        /*3058*/ 	.word	0x00000000
        /*305c*/ 	.short	0x010a
        /*305e*/ 	.byte	0x3f
	.zero		1


	//   ....[26]....
        /*3060*/ 	.word	0x00018c90
        /*3064*/ 	.word	0x00000003
        /*3068*/ 	.word	0x00000000
        /*306c*/ 	.short	0x010a
        /*306e*/ 	.byte	0x3f
	.zero		1


	//   ....[27]....
        /*3070*/ 	.word	0x00018d00
        /*3074*/ 	.word	0x00000000
        /*3078*/ 	.word	0x00000000
        /*307c*/ 	.short	0x010a
        /*307e*/ 	.byte	0x3f
	.zero		1


	//   ....[28]....
        /*3080*/ 	.word	0x00018d50
        /*3084*/ 	.word	0x00000003
        /*3088*/ 	.word	0x00000000
        /*308c*/ 	.short	0x010a
        /*308e*/ 	.byte	0x3f
	.zero		1


	//   ....[29]....
        /*3090*/ 	.word	0x00018db0
        /*3094*/ 	.word	0x00000003
        /*3098*/ 	.word	0x00000000
        /*309c*/ 	.short	0x010a
        /*309e*/ 	.byte	0x3f
	.zero		1


	//   ....[30]....
        /*30a0*/ 	.word	0x00018e10
        /*30a4*/ 	.word	0x00000003
        /*30a8*/ 	.word	0x00000010
        /*30ac*/ 	.short	0x010a
        /*30ae*/ 	.byte	0x3f
	.zero		1


	//   ....[31]....
        /*30b0*/ 	.word	0x00018ee0
        /*30b4*/ 	.word	0x0000000a
        /*30b8*/ 	.word	0x00000018
        /*30bc*/ 	.short	0x010a
        /*30be*/ 	.byte	0x3f
	.zero		1


	//   ....[32]....
        /*30c0*/ 	.word	0x00018fb0
        /*30c4*/ 	.word	0x00000005
        /*30c8*/ 	.word	0x00000000
        /*30cc*/ 	.short	0x010a
        /*30ce*/ 	.byte	0x3f
	.zero		1


	//   ....[33]....
        /*30d0*/ 	.word	0x00019000
        /*30d4*/ 	.word	0x00000007
        /*30d8*/ 	.word	0x00000000
        /*30dc*/ 	.short	0x010a
        /*30de*/ 	.byte	0x3f
	.zero		1


	//----- nvinfo : EIATTR_NUM_MBARRIERS
	.align		4
.L_37:
        /*30e0*/ 	.byte	0x03, 0x38
        /*30e2*/ 	.short	0x000c


	//----- nvinfo : EIATTR_EXIT_INSTR_OFFSETS
	.align		4
        /*30e4*/ 	.byte	0x04, 0x1c
        /*30e6*/ 	.short	(.L_39 - .L_38)


	//   ....[0]....
.L_38:
        /*30e8*/ 	.word	0x00001240


	//   ....[1]....
        /*30ec*/ 	.word	0x000012a0


	//   ....[2]....
        /*30f0*/ 	.word	0x00017d20


	//   ....[3]....
        /*30f4*/ 	.word	0x00017d50


	//   ....[4]....
        /*30f8*/ 	.word	0x00018ce0


	//----- nvinfo : EIATTR_MAX_THREADS
	.align		4
.L_39:
        /*30fc*/ 	.byte	0x04, 0x05
        /*30fe*/ 	.short	(.L_41 - .L_40)
.L_40:
        /*3100*/ 	.word	0x00000180
        /*3104*/ 	.word	0x00000001
        /*3108*/ 	.word	0x00000001


	//----- nvinfo : EIATTR_CRS_STACK_SIZE
	.align		4
.L_41:
        /*310c*/ 	.byte	0x04, 0x1e
        /*310e*/ 	.short	(.L_43 - .L_42)
.L_42:
        /*3110*/ 	.word	0x00000000


	//----- nvinfo : EIATTR_CBANK_PARAM_SIZE
	.align		4
.L_43:
        /*3114*/ 	.byte	0x03, 0x19
        /*3116*/ 	.short	0x0470


	//----- nvinfo : EIATTR_PARAM_CBANK
	.align		4
        /*3118*/ 	.byte	0x04, 0x0a
        /*311a*/ 	.short	(.L_45 - .L_44)
	.align		4
.L_44:
        /*311c*/ 	.word	index@(.nv.constant0._ZN7cutlass13device_kernelINS_4gemm6kernel13GemmUniversalIN4cute5tupleIJiiiiEEENS1_10collective13CollectiveMmaINS1_34MainloopSm90TmaGmmaWarpSpecializedILi3ENS5_IJNS4_1CILi1EEESB_SB_EEENS1_32KernelTmaWarpSpecializedPingpongEEENS5_IJNSA_ILi64EEENSA_ILi512EEENSA_ILi128EEEEEEaNS5_IJlSB_lEEEaSJ_NS4_8TiledMMAINS4_8MMA_AtomIJNS4_4SM904GMMA27MMA_64x256x32_S32S8S8_SS_TNEEEENS4_6LayoutISC_NS5_IJNSA_ILi0EEESR_SR_EEEEENS5_IJNS4_10UnderscoreESU_SU_EEEEENS4_13SM90_TMA_LOADENS4_14ComposedLayoutINS4_7SwizzleILi3ELi4ELi3EEENS4_18smem_ptr_flag_bitsILi8EEENSQ_INS5_IJNSA_ILi8EEESH_EEENS5_IJSH_SB_EEEEEEEvNS4_8identityESX_S17_vS18_EENS_8epilogue10collective6detail29Sm90TmaWarpSpecializedAdapterINS1B_15DefaultEpilogueIaSJ_SJ_NS1A_6thread17LinearCombinationIaLi1EiiLNS1F_9ScaleType4KindE0ELNS_15FloatRoundStyleE2EaEENS1_15EpilogueDefaultEEEEEvvEEEEvNT_6ParamsE)
        /*3120*/ 	.short	0x0210
        /*3122*/ 	.short	0x0470


	//----- nvinfo : EIATTR_SW_WAR
	.align		4
.L_45:
        /*3124*/ 	.byte	0x04, 0x36
        /*3126*/ 	.short	(.L_47 - .L_46)
.L_46:
        /*3128*/ 	.word	0x00000008
.L_47:


//--------------------- .nv.callgraph             --------------------------
	.section	.nv.callgraph,"",@"SHT_CUDA_CALLGRAPH"
	.align	4
	.sectionentsize	8
	.align		4
        /*0000*/ 	.word	0x00000000
	.align		4
        /*0004*/ 	.word	0xffffffff
	.align		4
        /*0008*/ 	.word	index@(_ZN7cutlass13device_kernelINS_4gemm6kernel13GemmUniversalIN4cute5tupleIJiiiiEEENS1_10collective13CollectiveMmaINS1_34MainloopSm90TmaGmmaWarpSpecializedILi3ENS5_IJNS4_1CILi1EEESB_SB_EEENS1_32KernelTmaWarpSpecializedPingpongEEENS5_IJNSA_ILi64EEENSA_ILi512EEENSA_ILi128EEEEEEaNS5_IJlSB_lEEEaSJ_NS4_8TiledMMAINS4_8MMA_AtomIJNS4_4SM904GMMA27MMA_64x256x32_S32S8S8_SS_TNEEEENS4_6LayoutISC_NS5_IJNSA_ILi0EEESR_SR_EEEEENS5_IJNS4_10UnderscoreESU_SU_EEEEENS4_13SM90_TMA_LOADENS4_14ComposedLayoutINS4_7SwizzleILi3ELi4ELi3EEENS4_18smem_ptr_flag_bitsILi8EEENSQ_INS5_IJNSA_ILi8EEESH_EEENS5_IJSH_SB_EEEEEEEvNS4_8identityESX_S17_vS18_EENS_8epilogue10collective6detail29Sm90TmaWarpSpecializedAdapterINS1B_15DefaultEpilogueIaSJ_SJ_NS1A_6thread17LinearCombinationIaLi1EiiLNS1F_9ScaleType4KindE0ELNS_15FloatRoundStyleE2EaEENS1_15EpilogueDefaultEEEEEvvEEEEvNT_6ParamsE)
	.align		4
        /*000c*/ 	.word	index@(__assertfail)
	.align		4
        /*0010*/ 	.word	0x00000000
	.align		4
        /*0014*/ 	.word	0xfffffffe
	.align		4
        /*0018*/ 	.word	0x00000000
	.align		4
        /*001c*/ 	.word	0xfffffffd
	.align		4
        /*0020*/ 	.word	0x00000000
	.align		4
        /*0024*/ 	.word	0xfffffffc


//--------------------- .nv.constant4             --------------------------
	.section	.nv.constant4,"a",@progbits
	.align	8
	.align		8
.nv.constant4:
        /*0000*/ 	.dword	__assertfail
	.align		8
        /*0008*/ 	.dword	__unnamed_1
	.align		8
        /*0010*/ 	.dword	_ZN40_INTERNAL_bf523205_4_k_cu_805c7b0b_142014cuda3std3__45__cpo5beginE
	.align		8
        /*0018*/ 	.dword	_ZN40_INTERNAL_bf523205_4_k_cu_805c7b0b_142014cuda3std3__45__cpo3endE
	.align		8
        /*0020*/ 	.dword	_ZN40_INTERNAL_bf523205_4_k_cu_805c7b0b_142014cuda3std3__45__cpo6cbeginE
	.align		8
        /*0028*/ 	.dword	_ZN40_INTERNAL_bf523205_4_k_cu_805c7b0b_142014cuda3std3__45__cpo4cendE
	.align		8
        /*0030*/ 	.dword	_ZN40_INTERNAL_bf523205_4_k_cu_805c7b0b_142014cuda3std3__442_GLOBAL__N__bf523205_4_k_cu_805c7b0b_142016ignoreE
	.align		8
        /*0038*/ 	.dword	_ZN40_INTERNAL_bf523205_4_k_cu_805c7b0b_142014cuda3std3__419piecewise_constructE
	.align		8
        /*0040*/ 	.dword	_ZN40_INTERNAL_bf523205_4_k_cu_805c7b0b_142014cuda3std3__48in_placeE
	.align		8
        /*0048*/ 	.dword	_ZN40_INTERNAL_bf523205_4_k_cu_805c7b0b_142014cuda3std6ranges3__45__cpo4swapE
	.align		8
        /*0050*/ 	.dword	_ZN40_INTERNAL_bf523205_4_k_cu_805c7b0b_142014cuda3std6ranges3__45__cpo9iter_moveE
	.align		8
        /*0058*/ 	.dword	_ZN40_INTERNAL_bf523205_4_k_cu_805c7b0b_142014cute7productE
	.align		8
        /*0060*/ 	.dword	_ZN40_INTERNAL_bf523205_4_k_cu_805c7b0b_142014cute1_E
	.align		8
        /*0068*/ 	.dword	$str$22
	.align		8
        /*0070*/ 	.dword	$str$23


//--------------------- .text._ZN7cutlass13device_kernelINS_4gemm6kernel13GemmUniversalIN4cute5tupleIJiiiiEEENS1_10collective13CollectiveMmaINS1_34MainloopSm90TmaGmmaWarpSpecializedILi3ENS5_IJNS4_1CILi1EEESB_SB_EEENS1_32KernelTmaWarpSpecializedPingpongEEENS5_IJNSA_ILi64EEENSA_ILi512EEENSA_ILi128EEEEEEaNS5_IJlSB_lEEEaSJ_NS4_8TiledMMAINS4_8MMA_AtomIJNS4_4SM904GMMA27MMA_64x256x32_S32S8S8_SS_TNEEEENS4_6LayoutISC_NS5_IJNSA_ILi0EEESR_SR_EEEEENS5_IJNS4_10UnderscoreESU_SU_EEEEENS4_13SM90_TMA_LOADENS4_14ComposedLayoutINS4_7SwizzleILi3ELi4ELi3EEENS4_18smem_ptr_flag_bitsILi8EEENSQ_INS5_IJNSA_ILi8EEESH_EEENS5_IJSH_SB_EEEEEEEvNS4_8identityESX_S17_vS18_EENS_8epilogue10collective6detail29Sm90TmaWarpSpecializedAdapterINS1B_15DefaultEpilogueIaSJ_SJ_NS1A_6thread17LinearCombinationIaLi1EiiLNS1F_9ScaleType4KindE0ELNS_15FloatRoundStyleE2EaEENS1_15EpilogueDefaultEEEEEvvEEEEvNT_6ParamsE --------------------------
	.section	.text._ZN7cutlass13device_kernelINS_4gemm6kernel13GemmUniversalIN4cute5tupleIJiiiiEEENS1_10collective13CollectiveMmaINS1_34MainloopSm90TmaGmmaWarpSpecializedILi3ENS5_IJNS4_1CILi1EEESB_SB_EEENS1_32KernelTmaWarpSpecializedPingpongEEENS5_IJNSA_ILi64EEENSA_ILi512EEENSA_ILi128EEEEEEaNS5_IJlSB_lEEEaSJ_NS4_8TiledMMAINS4_8MMA_AtomIJNS4_4SM904GMMA27MMA_64x256x32_S32S8S8_SS_TNEEEENS4_6LayoutISC_NS5_IJNSA_ILi0EEESR_SR_EEEEENS5_IJNS4_10UnderscoreESU_SU_EEEEENS4_13SM90_TMA_LOADENS4_14ComposedLayoutINS4_7SwizzleILi3ELi4ELi3EEENS4_18smem_ptr_flag_bitsILi8EEENSQ_INS5_IJNSA_ILi8EEESH_EEENS5_IJSH_SB_EEEEEEEvNS4_8identityESX_S17_vS18_EENS_8epilogue10collective6detail29Sm90TmaWarpSpecializedAdapterINS1B_15DefaultEpilogueIaSJ_SJ_NS1A_6thread17LinearCombinationIaLi1EiiLNS1F_9ScaleType4KindE0ELNS_15FloatRoundStyleE2EaEENS1_15EpilogueDefaultEEEEEvvEEEEvNT_6ParamsE,"ax",@progbits
	.align	128
.text._ZN7cutlass13device_kernelINS_4gemm6kernel13GemmUniversalIN4cute5tupleIJiiiiEEENS1_10collective13CollectiveMmaINS1_34MainloopSm90TmaGmmaWarpSpecializedILi3ENS5_IJNS4_1CILi1EEESB_SB_EEENS1_32KernelTmaWarpSpecializedPingpongEEENS5_IJNSA_ILi64EEENSA_ILi512EEENSA_ILi128EEEEEEaNS5_IJlSB_lEEEaSJ_NS4_8TiledMMAINS4_8MMA_AtomIJNS4_4SM904GMMA27MMA_64x256x32_S32S8S8_SS_TNEEEENS4_6LayoutISC_NS5_IJNSA_ILi0EEESR_SR_EEEEENS5_IJNS4_10UnderscoreESU_SU_EEEEENS4_13SM90_TMA_LOADENS4_14ComposedLayoutINS4_7SwizzleILi3ELi4ELi3EEENS4_18smem_ptr_flag_bitsILi8EEENSQ_INS5_IJNSA_ILi8EEESH_EEENS5_IJSH_SB_EEEEEEEvNS4_8identityESX_S17_vS18_EENS_8epilogue10collective6detail29Sm90TmaWarpSpecializedAdapterINS1B_15DefaultEpilogueIaSJ_SJ_NS1A_6thread17LinearCombinationIaLi1EiiLNS1F_9ScaleType4KindE0ELNS_15FloatRoundStyleE2EaEENS1_15EpilogueDefaultEEEEEvvEEEEvNT_6ParamsE:
        .type           _ZN7cutlass13device_kernelINS_4gemm6kernel13GemmUniversalIN4cute5tupleIJiiiiEEENS1_10collective13CollectiveMmaINS1_34MainloopSm90TmaGmmaWarpSpecializedILi3ENS5_IJNS4_1CILi1EEESB_SB_EEENS1_32KernelTmaWarpSpecializedPingpongEEENS5_IJNSA_ILi64EEENSA_ILi512EEENSA_ILi128EEEEEEaNS5_IJlSB_lEEEaSJ_NS4_8TiledMMAINS4_8MMA_AtomIJNS4_4SM904GMMA27MMA_64x256x32_S32S8S8_SS_TNEEEENS4_6LayoutISC_NS5_IJNSA_ILi0EEESR_SR_EEEEENS5_IJNS4_10UnderscoreESU_SU_EEEEENS4_13SM90_TMA_LOADENS4_14ComposedLayoutINS4_7SwizzleILi3ELi4ELi3EEENS4_18smem_ptr_flag_bitsILi8EEENSQ_INS5_IJNSA_ILi8EEESH_EEENS5_IJSH_SB_EEEEEEEvNS4_8identityESX_S17_vS18_EENS_8epilogue10collective6detail29Sm90TmaWarpSpecializedAdapterINS1B_15DefaultEpilogueIaSJ_SJ_NS1A_6thread17LinearCombinationIaLi1EiiLNS1F_9ScaleType4KindE0ELNS_15FloatRoundStyleE2EaEENS1_15EpilogueDefaultEEEEEvvEEEEvNT_6ParamsE,@function
        .size           _ZN7cutlass13device_kernelINS_4gemm6kernel13GemmUniversalIN4cute5tupleIJiiiiEEENS1_10collective13CollectiveMmaINS1_34MainloopSm90TmaGmmaWarpSpecializedILi3ENS5_IJNS4_1CILi1EEESB_SB_EEENS1_32KernelTmaWarpSpecializedPingpongEEENS5_IJNSA_ILi64EEENSA_ILi512EEENSA_ILi128EEEEEEaNS5_IJlSB_lEEEaSJ_NS4_8TiledMMAINS4_8MMA_AtomIJNS4_4SM904GMMA27MMA_64x256x32_S32S8S8_SS_TNEEEENS4_6LayoutISC_NS5_IJNSA_ILi0EEESR_SR_EEEEENS5_IJNS4_10UnderscoreESU_SU_EEEEENS4_13SM90_TMA_LOADENS4_14ComposedLayoutINS4_7SwizzleILi3ELi4ELi3EEENS4_18smem_ptr_flag_bitsILi8EEENSQ_INS5_IJNSA_ILi8EEESH_EEENS5_IJSH_SB_EEEEEEEvNS4_8identityESX_S17_vS18_EENS_8epilogue10collective6detail29Sm90TmaWarpSpecializedAdapterINS1B_15DefaultEpilogueIaSJ_SJ_NS1A_6thread17LinearCombinationIaLi1EiiLNS1F_9ScaleType4KindE0ELNS_15FloatRoundStyleE2EaEENS1_15EpilogueDefaultEEEEEvvEEEEvNT_6ParamsE,(.L_x_583 - _ZN7cutlass13device_kernelINS_4gemm6kernel13GemmUniversalIN4cute5tupleIJiiiiEEENS1_10collective13CollectiveMmaINS1_34MainloopSm90TmaGmmaWarpSpecializedILi3ENS5_IJNS4_1CILi1EEESB_SB_EEENS1_32KernelTmaWarpSpecializedPingpongEEENS5_IJNSA_ILi64EEENSA_ILi512EEENSA_ILi128EEEEEEaNS5_IJlSB_lEEEaSJ_NS4_8TiledMMAINS4_8MMA_AtomIJNS4_4SM904GMMA27MMA_64x256x32_S32S8S8_SS_TNEEEENS4_6LayoutISC_NS5_IJNSA_ILi0EEESR_SR_EEEEENS5_IJNS4_10UnderscoreESU_SU_EEEEENS4_13SM90_TMA_LOADENS4_14ComposedLayoutINS4_7SwizzleILi3ELi4ELi3EEENS4_18smem_ptr_flag_bitsILi8EEENSQ_INS5_IJNSA_ILi8EEESH_EEENS5_IJSH_SB_EEEEEEEvNS4_8identityESX_S17_vS18_EENS_8epilogue10collective6detail29Sm90TmaWarpSpecializedAdapterINS1B_15DefaultEpilogueIaSJ_SJ_NS1A_6thread17LinearCombinationIaLi1EiiLNS1F_9ScaleType4KindE0ELNS_15FloatRoundStyleE2EaEENS1_15EpilogueDefaultEEEEEvvEEEEvNT_6ParamsE)
        .other          _ZN7cutlass13device_kernelINS_4gemm6kernel13GemmUniversalIN4cute5tupleIJiiiiEEENS1_10collective13CollectiveMmaINS1_34MainloopSm90TmaGmmaWarpSpecializedILi3ENS5_IJNS4_1CILi1EEESB_SB_EEENS1_32KernelTmaWarpSpecializedPingpongEEENS5_IJNSA_ILi64EEENSA_ILi512EEENSA_ILi128EEEEEEaNS5_IJlSB_lEEEaSJ_NS4_8TiledMMAINS4_8MMA_AtomIJNS4_4SM904GMMA27MMA_64x256x32_S32S8S8_SS_TNEEEENS4_6LayoutISC_NS5_IJNSA_ILi0EEESR_SR_EEEEENS5_IJNS4_10UnderscoreESU_SU_EEEEENS4_13SM90_TMA_LOADENS4_14ComposedLayoutINS4_7SwizzleILi3ELi4ELi3EEENS4_18smem_ptr_flag_bitsILi8EEENSQ_INS5_IJNSA_ILi8EEESH_EEENS5_IJSH_SB_EEEEEEEvNS4_8identityESX_S17_vS18_EENS_8epilogue10collective6detail29Sm90TmaWarpSpecializedAdapterINS1B_15DefaultEpilogueIaSJ_SJ_NS1A_6thread17LinearCombinationIaLi1EiiLNS1F_9ScaleType4KindE0ELNS_15FloatRoundStyleE2EaEENS1_15EpilogueDefaultEEEEEvvEEEEvNT_6ParamsE,@"STO_CUDA_ENTRY STV_DEFAULT"
_ZN7cutlass13device_kernelINS_4gemm6kernel13GemmUniversalIN4cute5tupleIJiiiiEEENS1_10collective13CollectiveMmaINS1_34MainloopSm90TmaGmmaWarpSpecializedILi3ENS5_IJNS4_1CILi1EEESB_SB_EEENS1_32KernelTmaWarpSpecializedPingpongEEENS5_IJNSA_ILi64EEENSA_ILi512EEENSA_ILi128EEEEEEaNS5_IJlSB_lEEEaSJ_NS4_8TiledMMAINS4_8MMA_AtomIJNS4_4SM904GMMA27MMA_64x256x32_S32S8S8_SS_TNEEEENS4_6LayoutISC_NS5_IJNSA_ILi0EEESR_SR_EEEEENS5_IJNS4_10UnderscoreESU_SU_EEEEENS4_13SM90_TMA_LOADENS4_14ComposedLayoutINS4_7SwizzleILi3ELi4ELi3EEENS4_18smem_ptr_flag_bitsILi8EEENSQ_INS5_IJNSA_ILi8EEESH_EEENS5_IJSH_SB_EEEEEEEvNS4_8identityESX_S17_vS18_EENS_8epilogue10collective6detail29Sm90TmaWarpSpecializedAdapterINS1B_15DefaultEpilogueIaSJ_SJ_NS1A_6thread17LinearCombinationIaLi1EiiLNS1F_9ScaleType4KindE0ELNS_15FloatRoundStyleE2EaEENS1_15EpilogueDefaultEEEEEvvEEEEvNT_6ParamsE:
[----:B------:R-:W0:Y:S02]  /*0000*/  LDC R1, c[0x0][0x28] ;  /* 0x00000a00ff017b82 */ /* 0x000e240000000800 */
[----:B0-----:R-:W-:Y:S01]  /*0010*/  VIADD R1, R1, 0xfffff858 ;  /* 0xfffff85801017836 */ /* 0x001fe20000000000 */
[----:B------:R-:W0:Y:S01]  /*0020*/  S2R R3, SR_TID.X ;  /* 0x0000000000037919 */ /* 0x000e220000002100 */
[----:B------:R-:W-:Y:S01]  /*0030*/  ELECT P0, URZ, PT ;  /* 0x00000000003f782f */ /* 0x000fe20003800000 */
[----:B------:R-:W-:Y:S01]  /*0040*/  BSSY B0, `(.L_x_0) ;  /* 0x0000014000007945 */ /* 0x000fe20003800000 */
[----:B0-----:R-:W-:-:S05]  /*0050*/  SHF.R.U32.HI R0, RZ, 0x5, R3 ;  /* 0x00000005ff007819 */ /* 0x001fca0000011603 */
[----:B------:R-:W0:Y:S02]  /*0060*/  SHFL.IDX PT, R2, R0, RZ, 0x1f ;  /* 0x00001fff00027589 */ /* 0x000e2400000e0000 */
[----:B0-----:R-:W-:Y:S02]  /*0070*/  R2UR UR4, R2 ;  /* 0x00000000020472ca */ /* 0x001fe400000e0000 */
[----:B------:R-:W-:-:S05]  /*0080*/  SHF.R.U32.HI R2, RZ, 0x7, R3 ;  /* 0x00000007ff027819 */ /* 0x000fca0000011603 */
[----:B------:R0:W1:Y:S06]  /*0090*/  SHFL.IDX PT, R4, R2, RZ, 0x1f ;  /* 0x00001fff02047589 */ /* 0x00006c00000e0000 */
[----:B------:R-:W-:Y:S02]  /*00a0*/  USHF.R.S32.HI UR5, URZ, 0x1f, UR4 ;  /* 0x0000001f3f057899 */ /* 0x000fe40008011404 */
[----:B------:R-:W-:Y:S02]  /*00b0*/  ISETP.NE.OR P0, PT, RZ, UR4, !P0 ;  /* 0x00000004ff007c0c */ /* 0x000fe4000c705670 */
[----:B------:R-:W-:-:S04]  /*00c0*/  ULEA.HI UR5, UR5, UR4, URZ, 0x2 ;  /* 0x0000000405057291 */ /* 0x000fc8000f8f103f */
[----:B------:R-:W-:-:S04]  /*00d0*/  ULOP3.LUT UR5, UR5, 0xfffffffc, URZ, 0xc0, !UPT ;  /* 0xfffffffc05057892 */ /* 0x000fc8000f8ec03f */
[----:B------:R-:W-:-:S03]  /*00e0*/  UIADD3 UR4, UR4, -UR5, URZ ;  /* 0x8000000504047290 */ /* 0x000fc6000fffe03f */
[----:B0-----:R-:W-:Y:S09]  /*00f0*/  @P0 BRA `(.L_x_1) ;  /* 0x0000000000200947 */ /* 0x001ff20003800000 */
[----:B------:R-:W-:Y:S02]  /*0100*/  ULDC.64 UR6, c[0x0][0x198] ;  /* 0x0000660000067ab9 */ /* 0x000fe40000000a00 */
[----:B------:R-:W-:Y:S02]  /*0110*/  UIADD3 UR8, UP0, UR6, 0xf0, URZ ;  /* 0x000000f006087890 */ /* 0x000fe4000ff1e03f */
[----:B------:R-:W-:Y:S02]  /*0120*/  UIADD3 UR6, UP1, UR6, 0x1f0, URZ ;  /* 0x000001f006067890 */ /* 0x000fe4000ff3e03f */
[----:B------:R-:W-:Y:S02]  /*0130*/  UIADD3.X UR9, URZ, UR7, URZ, UP0, !UPT ;  /* 0x000000073f097290 */ /* 0x000fe400087fe43f */
[----:B------:R-:W-:-:S07]  /*0140*/  UIADD3.X UR7, URZ, UR7, URZ, UP1, !UPT ;  /* 0x000000073f077290 */ /* 0x000fce0008ffe43f */
[----:B------:R0:W-:Y:S02]  /*0150*/  UTMACCTL.PF [UR8] ;  /* 0x00000000080079b9 */ /* 0x0001e40008040000 */
[----:B------:R0:W-:Y:S02]  /*0160*/  UTMACCTL.PF [UR6] ;  /* 0x00000000060079b9 */ /* 0x0001e40008040000 */
[----:B0-----:R-:W-:Y:S01]  /*0170*/  NOP ;  /* 0x0000000000007918 */ /* 0x001fe20000000000 */
.L_x_1:
[----:B------:R-:W-:Y:S05]  /*0180*/  BSYNC B0 ;  /* 0x0000000000007941 */ /* 0x000fea0003800000 */
.L_x_0:
[----:B------:R-:W0:Y:S01]  /*0190*/  SHFL.IDX PT, R5, R0, RZ, 0x1f ;  /* 0x00001fff00057589 */ /* 0x000e2200000e0000 */
[----:B-1----:R-:W-:Y:S01]  /*01a0*/  R2UR UR13, R4 ;  /* 0x00000000040d72ca */ /* 0x002fe200000e0000 */
[----:B------:R-:W-:-:S04]  /*01b0*/  UISETP.NE.AND UP0, UPT, UR4, 0x3, UPT ;  /* 0x000000030400788c */ /* 0x000fc8000bf05270 */
[----:B------:R-:W-:-:S08]  /*01c0*/  UISETP.EQ.OR UP0, UPT, UR4, URZ, !UP0 ;  /* 0x0000003f0400728c */ /* 0x000fd0000c702670 */
[----:B------:R-:W-:Y:S02]  /*01d0*/  UIADD3 UR12, UR13, -0x1, URZ ;  /* 0xffffffff0d0c7890 */ /* 0x000fe4000fffe03f */
[----:B------:R-:W-:Y:S02]  /*01e0*/  UISETP.EQ.AND UP0, UPT, UR13, URZ, UP0 ;  /* 0x0000003f0d00728c */ /* 0x000fe40008702270 */
[----:B------:R-:W-:Y:S02]  /*01f0*/  UISETP.GE.U32.AND UP1, UPT, UR12, 0x2, UPT ;  /* 0x000000020c00788c */ /* 0x000fe4000bf26070 */
[----:B------:R-:W-:Y:S01]  /*0200*/  USEL UR37, URZ, 0x1, !UP0 ;  /* 0x000000013f257887 */ /* 0x000fe2000c000000 */
[----:B0-----:R-:W-:-:S03]  /*0210*/  ISETP.NE.AND P0, PT, R5, RZ, PT ;  /* 0x000000ff0500720c */ /* 0x001fc60003f05270 */
[----:B------:R-:W-:-:S10]  /*0220*/  USEL UR37, UR37, 0x2, UP1 ;  /* 0x0000000225257887 */ /* 0x000fd40008800000 */
[----:B------:R-:W-:Y:S05]  /*0230*/  @P0 BRA `(.L_x_2) ;  /* 0x0000000000500947 */ /* 0x000fea0003800000 */
[----:B------:R-:W0:Y:S01]  /*0240*/  S2UR UR6, SR_CgaCtaId ;  /* 0x00000000000679c3 */ /* 0x000e220000008800 */
[----:B------:R-:W-:Y:S01]  /*0250*/  UMOV UR5, 0x400 ;  /* 0x0000040000057882 */ /* 0x000fe20000000000 */
[----:B------:R-:W-:Y:S01]  /*0260*/  UMOV UR7, 0x1 ;  /* 0x0000000100077882 */ /* 0x000fe20000000000 */
[----:B------:R-:W-:Y:S01]  /*0270*/  UMOV UR8, 0x80 ;  /* 0x0000008000087882 */ /* 0x000fe20000000000 */
[----:B------:R-:W-:Y:S01]  /*0280*/  ELECT P0, URZ, PT ;  /* 0x00000000003f782f */ /* 0x000fe20003800000 */
[----:B------:R-:W-:-:S04]  /*0290*/  UIADD3 UR8, -UR8, 0x100000, URZ ;  /* 0x0010000008087890 */ /* 0x000fc8000fffe13f */
[----:B------:R-:W-:Y:S02]  /*02a0*/  USHF.L.U32 UR9, UR8, 0xb, URZ ;  /* 0x0000000b08097899 */ /* 0x000fe4000800063f */
[----:B------:R-:W-:Y:S02]  /*02b0*/  USHF.L.U32 UR8, UR8, 0x1, URZ ;  /* 0x0000000108087899 */ /* 0x000fe4000800063f */
[----:B0-----:R-:W-:Y:S02]  /*02c0*/  ULEA UR5, UR6, UR5, 0x18 ;  /* 0x0000000506057291 */ /* 0x001fe4000f8ec03f */
[----:B------:R-:W-:-:S04]  /*02d0*/  UIADD3 UR6, -UR7, 0x100000, URZ ;  /* 0x0010000007067890 */ /* 0x000fc8000fffe13f */
[----:B------:R-:W-:Y:S02]  /*02e0*/  USHF.L.U32 UR7, UR6, 0xb, URZ ;  /* 0x0000000b06077899 */ /* 0x000fe4000800063f */
[----:B------:R-:W-:Y:S01]  /*02f0*/  USHF.L.U32 UR6, UR6, 0x1, URZ ;  /* 0x0000000106067899 */ /* 0x000fe2000800063f */
[----:B------:R-:W0:Y:S11]  /*0300*/  FENCE.VIEW.ASYNC.S ;  /* 0x00000000000073c6 */ /* 0x000e360000000000 */
[----:B0-----:R0:W1:Y:S01]  /*0310*/  SYNCS.EXCH.64 URZ, [UR5], UR6 ;  /* 0x00000006053f75b2 */ /* 0x0010620008000100 */
[----:B------:R0:W2:Y:S01]  /*0320*/  SYNCS.EXCH.64 URZ, [UR5+0x18], UR8 ;  /* 0x00001808053f75b2 */ /* 0x0000a20008000100 */
[----:B------:R0:W3:Y:S01]  /*0330*/  SYNCS.EXCH.64 URZ, [UR5+0x8], UR6 ;  /* 0x00000806053f75b2 */ /* 0x0000e20008000100 */
[----:B------:R0:W4:Y:S01]  /*0340*/  SYNCS.EXCH.64 URZ, [UR5+0x20], UR8 ;  /* 0x00002008053f75b2 */ /* 0x0001220008000100 */
[----:B------:R0:W0:Y:S01]  /*0350*/  SYNCS.EXCH.64 URZ, [UR5+0x10], UR6 ;  /* 0x00001006053f75b2 */ /* 0x0000220008000100 */
[----:B------:R0:W0:Y:S01]  /*0360*/  SYNCS.EXCH.64 URZ, [UR5+0x28], UR8 ;  /* 0x00002808053f75b2 */ /* 0x0000220008000100 */
[----:B------:R-:W-:Y:S01]  /*0370*/  NOP ;  /* 0x0000000000007918 */ /* 0x000fe20000000000 */
.L_x_2:
[----:B------:R-:W5:Y:S01]  /*0380*/  SHFL.IDX PT, R5, R0, RZ, 0x1f ;  /* 0x00001fff00057589 */ /* 0x000f6200000e0000 */
[----:B------:R-:W-:Y:S01]  /*0390*/  ELECT P0, URZ, PT ;  /* 0x00000000003f782f */ /* 0x000fe20003800000 */
[----:B------:R-:W-:Y:S01]  /*03a0*/  NOP ;  /* 0x0000000000007918 */ /* 0x000fe20000000000 */
[----:B------:R-:W-:Y:S01]  /*03b0*/  ELECT P1, URZ, PT ;  /* 0x00000000003f782f */ /* 0x000fe20003820000 */
[----:B------:R1:W2:Y:S01]  /*03c0*/  SHFL.IDX PT, R4, R0, RZ, 0x1f ;  /* 0x00001fff00047589 */ /* 0x0002a200000e0000 */
[----:B0-----:R-:W-:Y:S01]  /*03d0*/  UMOV UR6, 0x20 ;  /* 0x0000002000067882 */ /* 0x001fe20000000000 */
[----:B------:R-:W-:Y:S01]  /*03e0*/  UMOV UR9, 0x80 ;  /* 0x0000008000097882 */ /* 0x000fe20000000000 */
[----:B------:R-:W-:Y:S01]  /*03f0*/  NOP ;  /* 0x0000000000007918 */ /* 0x000fe20000000000 */
[----:B------:R-:W0:Y:S01]  /*0400*/  SHFL.IDX PT, R2, R2, RZ, 0x1f ;  /* 0x00001fff02027589 */ /* 0x000e2200000e0000 */
[----:B------:R-:W-:Y:S01]  /*0410*/  ULDC.64 UR52, c[0x0][0x208] ;  /* 0x0000820000347ab9 */ /* 0x000fe20000000a00 */
[----:B-1----:R-:W-:-:S04]  /*0420*/  SHF.R.S32.HI R0, RZ, 0x1f, R3 ;  /* 0x0000001fff007819 */ /* 0x002fc80000011403 */
[----:B------:R-:W-:-:S04]  /*0430*/  LEA.HI R0, R0, R3, RZ, 0x7 ;  /* 0x0000000300007211 */ /* 0x000fc800078f38ff */
[----:B------:R-:W-:Y:S02]  /*0440*/  LOP3.LUT R0, R0, 0xffffff80, RZ, 0xc0, !PT ;  /* 0xffffff8000007812 */ /* 0x000fe400078ec0ff */
[----:B-----5:R-:W-:Y:S02]  /*0450*/  ISETP.NE.OR P0, PT, R5, RZ, !P0 ;  /* 0x000000ff0500720c */ /* 0x020fe40004705670 */
[----:B--2---:R-:W-:Y:S01]  /*0460*/  ISETP.NE.OR P1, PT, R4, RZ, !P1 ;  /* 0x000000ff0400720c */ /* 0x004fe20004f25670 */
[----:B------:R-:W-:-:S10]  /*0470*/  IMAD.IADD R4, R3, 0x1, -R0 ;  /* 0x0000000103047824 */ /* 0x000fd400078e0a00 */
[----:B------:R-:W-:Y:S02]  /*0480*/  VOTEU.ALL UP0, P0 ;  /* 0x00000000003f7886 */ /* 0x000fe40000000000 */
[----:B------:R-:W-:-:S03]  /*0490*/  VOTEU.ALL UP1, P1 ;  /* 0x00000000003f7886 */ /* 0x000fc60000820000 */
[----:B------:R-:W1:Y:S01]  /*04a0*/  @!UP0 S2UR UR8, SR_CgaCtaId ;  /* 0x00000000000889c3 */ /* 0x000e620000008800 */
[----:B------:R-:W-:Y:S01]  /*04b0*/  @!UP0 UMOV UR5, 0x400 ;  /* 0x0000040000058882 */ /* 0x000fe20000000000 */
[----:B------:R-:W-:-:S04]  /*04c0*/  @!UP0 UIADD3 UR6, -UR6, 0x100000, URZ ;  /* 0x0010000006068890 */ /* 0x000fc8000fffe13f */
[----:B------:R-:W-:Y:S02]  /*04d0*/  @!UP0 USHF.L.U32 UR7, UR6, 0xb, URZ ;  /* 0x0000000b06078899 */ /* 0x000fe4000800063f */
[----:B------:R-:W-:Y:S01]  /*04e0*/  @!UP0 USHF.L.U32 UR6, UR6, 0x1, URZ ;  /* 0x0000000106068899 */ /* 0x000fe2000800063f */
[----:B------:R-:W-:Y:S01]  /*04f0*/  @!UP1 UMOV UR10, 0x400 ;  /* 0x00000400000a9882 */ /* 0x000fe20000000000 */
[----:B------:R-:W-:Y:S01]  /*0500*/  VOTEU.ALL UP2, P1 ;  /* 0x00000000003f7886 */ /* 0x000fe20000840000 */
[----:B------:R-:W-:Y:S01]  /*0510*/  VOTEU.ALL UP3, P1 ;  /* 0x00000000003f7886 */ /* 0x000fe20000860000 */
[----:B------:R-:W-:Y:S01]  /*0520*/  VOTEU.ALL UP4, P1 ;  /* 0x00000000003f7886 */ /* 0x000fe20000880000 */
[----:B------:R-:W2:Y:S01]  /*0530*/  @!UP1 S2UR UR11, SR_CgaCtaId ;  /* 0x00000000000b99c3 */ /* 0x000ea20000008800 */
[----:B------:R-:W-:Y:S01]  /*0540*/  VOTEU.ALL UP5, P1 ;  /* 0x00000000003f7886 */ /* 0x000fe200008a0000 */
[----:B------:R-:W-:Y:S01]  /*0550*/  ISETP.NE.AND P1, PT, RZ, UR13, PT ;  /* 0x0000000dff007c0c */ /* 0x000fe2000bf25270 */
[----:B-1----:R-:W-:-:S02]  /*0560*/  @!UP0 ULEA UR5, UR8, UR5, 0x18 ;  /* 0x0000000508058291 */ /* 0x002fc4000f8ec03f */
[----:B------:R-:W-:-:S04]  /*0570*/  @!UP1 UIADD3 UR8, -UR9, 0x100000, URZ ;  /* 0x0010000009089890 */ /* 0x000fc8000fffe13f */
[----:B------:R-:W-:Y:S02]  /*0580*/  @!UP1 USHF.L.U32 UR9, UR8, 0xb, URZ ;  /* 0x0000000b08099899 */ /* 0x000fe4000800063f */
[----:B------:R-:W-:Y:S01]  /*0590*/  @!UP1 USHF.L.U32 UR8, UR8, 0x1, URZ ;  /* 0x0000000108089899 */ /* 0x000fe2000800063f */
[----:B------:R-:W-:Y:S01]  /*05a0*/  VOTEU.ALL UP0, P0 ;  /* 0x00000000003f7886 */ /* 0x000fe20000000000 */
[----:B--2---:R-:W-:Y:S01]  /*05b0*/  @!UP1 ULEA UR10, UR11, UR10, 0x18 ;  /* 0x0000000a0b0a9291 */ /* 0x004fe2000f8ec03f */
[----:B------:R-:W-:Y:S01]  /*05c0*/  VOTEU.ALL UP1, P0 ;  /* 0x00000000003f7886 */ /* 0x000fe20000020000 */
[----:B------:R-:W1:Y:S02]  /*05d0*/  FENCE.VIEW.ASYNC.S ;  /* 0x00000000000073c6 */ /* 0x000e640000000000 */
[----:B-1----:R-:W3:Y:S02]  /*05e0*/  @!UP0 SYNCS.EXCH.64 URZ, [UR5+0x60], UR6 ;  /* 0x00006006053f85b2 */ /* 0x002ee40008000100 */
[----:B------:R1:W3:Y:S01]  /*05f0*/  @!UP1 SYNCS.EXCH.64 URZ, [UR5+0x68], UR6 ;  /* 0x00006806053f95b2 */ /* 0x0002e20008000100 */
[----:B------:R-:W-:Y:S01]  /*0600*/  NOP ;  /* 0x0000000000007918 */ /* 0x000fe20000000000 */
[----:B-1----:R-:W-:Y:S01]  /*0610*/  ULDC.64 UR6, c[0x0][0x598] ;  /* 0x0001660000067ab9 */ /* 0x002fe20000000a00 */
[----:B0-----:R-:W-:-:S02]  /*0620*/  R2UR UR5, R2 ;  /* 0x00000000020572ca */ /* 0x001fc400000e0000 */
[----:B------:R-:W-:Y:S01]  /*0630*/  ISETP.NE.U32.AND P0, PT, RZ, UR6, PT ;  /* 0x00000006ff007c0c */ /* 0x000fe2000bf05070 */
[----:B------:R0:W3:Y:S03]  /*0640*/  @!UP2 SYNCS.EXCH.64 URZ, [UR10+0x40], UR8 ;  /* 0x000040080a3fa5b2 */ /* 0x0000e60008000100 */
[----:B------:R-:W-:Y:S01]  /*0650*/  ISETP.NE.AND.EX P0, PT, RZ, UR7, PT, P0 ;  /* 0x00000007ff007c0c */ /* 0x000fe2000bf05300 */
[----:B------:R0:W3:Y:S01]  /*0660*/  @!UP3 SYNCS.EXCH.64 URZ, [UR10+0x48], UR8 ;  /* 0x000048080a3fb5b2 */ /* 0x0000e20008000100 */
[----:B------:R0:W3:Y:S01]  /*0670*/  @!UP4 SYNCS.EXCH.64 URZ, [UR10+0x50], UR8 ;  /* 0x000050080a3fc5b2 */ /* 0x0000e20008000100 */
[----:B------:R0:W3:Y:S01]  /*0680*/  @!UP5 SYNCS.EXCH.64 URZ, [UR10+0x58], UR8 ;  /* 0x000058080a3fd5b2 */ /* 0x0000e20008000100 */
[----:B------:R-:W-:Y:S01]  /*0690*/  NOP ;  /* 0x0000000000007918 */ /* 0x000fe20000000000 */
[----:B---34-:R-:W-:Y:S08]  /*06a0*/  BAR.SYNC.DEFER_BLOCKING 0x0 ;  /* 0x0000000000007b1d */ /* 0x018ff00000010000 */
[----:B0-----:R-:W-:Y:S05]  /*06b0*/  @!P0 BRA `(.L_x_3) ;  /* 0x00000000001c8947 */ /* 0x001fea0003800000 */
[----:B------:R-:W0:Y:S02]  /*06c0*/  LDC.64 R6, c[0x0][0x598] ;  /* 0x00016600ff067b82 */ /* 0x000e240000000a00 */
[----:B0-----:R-:W2:Y:S02]  /*06d0*/  LDG.E.64 R6, desc[UR52][R6.64] ;  /* 0x0000003406067981 */ /* 0x001ea4000c1e1b00 */
[----:B--2---:R-:W-:-:S04]  /*06e0*/  ISETP.NE.U32.AND P0, PT, R6, RZ, PT ;  /* 0x000000ff0600720c */ /* 0x004fc80003f05070 */
[----:B------:R-:W-:-:S13]  /*06f0*/  ISETP.NE.AND.EX P0, PT, R7, RZ, PT, P0 ;  /* 0x000000ff0700720c */ /* 0x000fda0003f05300 */
[----:B------:R-:W-:Y:S05]  /*0700*/  @!P0 BRA `(.L_x_3) ;  /* 0x0000000000088947 */ /* 0x000fea0003800000 */
[----:B------:R1:W5:Y:S01]  /*0710*/  LD.E R17, desc[UR52][R6.64] ;  /* 0x0000003406117980 */ /* 0x000362000c101900 */
[----:B------:R-:W-:Y:S05]  /*0720*/  BRA `(.L_x_4) ;  /* 0x0000000000247947 */ /* 0x000fea0003800000 */
.L_x_3:
[----:B------:R-:W-:Y:S02]  /*0730*/  ULDC.64 UR6, c[0x0][0x588] ;  /* 0x0001620000067ab9 */ /* 0x000fe40000000a00 */
[----:B------:R-:W-:-:S04]  /*0740*/  ISETP.NE.U32.AND P0, PT, RZ, UR6, PT ;  /* 0x00000006ff007c0c */ /* 0x000fc8000bf05070 */
[----:B------:R-:W-:-:S13]  /*0750*/  ISETP.NE.AND.EX P0, PT, RZ, UR7, PT, P0 ;  /* 0x00000007ff007c0c */ /* 0x000fda000bf05300 */
[----:B------:R-:W-:Y:S05]  /*0760*/  @!P0 BRA `(.L_x_5) ;  /* 0x00000000000c8947 */ /* 0x000fea0003800000 */
[----:B------:R-:W0:Y:S02]  /*0770*/  LDC.64 R6, c[0x0][0x588] ;  /* 0x00016200ff067b82 */ /* 0x000e240000000a00 */
[----:B0-----:R0:W5:Y:S01]  /*0780*/  LDG.E R17, desc[UR52][R6.64] ;  /* 0x0000003406117981 */ /* 0x001162000c1e1900 */
[----:B------:R-:W-:Y:S05]  /*0790*/  BRA `(.L_x_4) ;  /* 0x0000000000087947 */ /* 0x000fea0003800000 */
.L_x_5:
[----:B------:R-:W-:Y:S02]  /*07a0*/  ULDC UR6, c[0x0][0x580] ;  /* 0x0001600000067ab9 */ /* 0x000fe40000000800 */
[----:B------:R-:W-:-:S07]  /*07b0*/  IMAD.U32 R17, RZ, RZ, UR6 ;  /* 0x00000006ff117e24 */ /* 0x000fce000f8e00ff */
.L_x_4:
[----:B------:R-:W-:Y:S02]  /*07c0*/  ULDC.64 UR6, c[0x0][0x5a0] ;  /* 0x0001680000067ab9 */ /* 0x000fe40000000a00 */
[----:B------:R-:W-:-:S04]  /*07d0*/  ISETP.NE.U32.AND P0, PT, RZ, UR6, PT ;  /* 0x00000006ff007c0c */ /* 0x000fc8000bf05070 */
[----:B------:R-:W-:-:S13]  /*07e0*/  ISETP.NE.AND.EX P0, PT, RZ, UR7, PT, P0 ;  /* 0x00000007ff007c0c */ /* 0x000fda000bf05300 */
[----:B------:R-:W-:Y:S05]  /*07f0*/  @!P0 BRA `(.L_x_6) ;  /* 0x00000000001c8947 */ /* 0x000fea0003800000 */
[----:B01----:R-:W0:Y:S02]  /*0800*/  LDC.64 R6, c[0x0][0x5a0] ;  /* 0x00016800ff067b82 */ /* 0x003e240000000a00 */
[----:B0-----:R-:W2:Y:S02]  /*0810*/  LDG.E.64 R6, desc[UR52][R6.64] ;  /* 0x0000003406067981 */ /* 0x001ea4000c1e1b00 */
[----:B--2---:R-:W-:-:S04]  /*0820*/  ISETP.NE.U32.AND P0, PT, R6, RZ, PT ;  /* 0x000000ff0600720c */ /* 0x004fc80003f05070 */
[----:B------:R-:W-:-:S13]  /*0830*/  ISETP.NE.AND.EX P0, PT, R7, RZ, PT, P0 ;  /* 0x000000ff0700720c */ /* 0x000fda0003f05300 */
[----:B------:R-:W-:Y:S05]  /*0840*/  @!P0 BRA `(.L_x_6) ;  /* 0x0000000000088947 */ /* 0x000fea0003800000 */
[----:B------:R3:W5:Y:S01]  /*0850*/  LD.E R18, desc[UR52][R6.64] ;  /* 0x0000003406127980 */ /* 0x000762000c101900 */
[----:B------:R-:W-:Y:S05]  /*0860*/  BRA `(.L_x_7) ;  /* 0x0000000000247947 */ /* 0x000fea0003800000 */
.L_x_6:
[----:B------:R-:W-:Y:S02]  /*0870*/  ULDC.64 UR6, c[0x0][0x590] ;  /* 0x0001640000067ab9 */ /* 0x000fe40000000a00 */
[----:B------:R-:W-:-:S04]  /*0880*/  ISETP.NE.U32.AND P0, PT, RZ, UR6, PT ;  /* 0x00000006ff007c0c */ /* 0x000fc8000bf05070 */
[----:B------:R-:W-:-:S13]  /*0890*/  ISETP.NE.AND.EX P0, PT, RZ, UR7, PT, P0 ;  /* 0x00000007ff007c0c */ /* 0x000fda000bf05300 */
[----:B------:R-:W-:Y:S05]  /*08a0*/  @!P0 BRA `(.L_x_8) ;  /* 0x00000000000c8947 */ /* 0x000fea0003800000 */
[----:B------:R-:W2:Y:S02]  /*08b0*/  LDC.64 R18, c[0x0][0x590] ;  /* 0x00016400ff127b82 */ /* 0x000ea40000000a00 */
[----:B--2---:R2:W5:Y:S01]  /*08c0*/  LDG.E R18, desc[UR52][R18.64] ;  /* 0x0000003412127981 */ /* 0x004562000c1e1900 */
[----:B------:R-:W-:Y:S05]  /*08d0*/  BRA `(.L_x_7) ;  /* 0x0000000000087947 */ /* 0x000fea0003800000 */
.L_x_8:
[----:B------:R-:W-:Y:S02]  /*08e0*/  ULDC UR6, c[0x0][0x584] ;  /* 0x0001610000067ab9 */ /* 0x000fe40000000800 */
[----:B------:R-:W-:-:S07]  /*08f0*/  IMAD.U32 R18, RZ, RZ, UR6 ;  /* 0x00000006ff127e24 */ /* 0x000fce000f8e00ff */
.L_x_7:
[----:B------:R-:W4:Y:S01]  /*0900*/  LDC R0, c[0x0][0x65c] ;  /* 0x00019700ff007b82 */ /* 0x000f220000000800 */
[----:B------:R-:W2:Y:S01]  /*0910*/  S2R R14, SR_CTAID.Y ;  /* 0x00000000000e7919 */ /* 0x000ea20000002600 */
[----:B01-3--:R-:W-:Y:S01]  /*0920*/  IMAD.MOV.U32 R7, RZ, RZ, RZ ;  /* 0x000000ffff077224 */ /* 0x00bfe200078e00ff */
[----:B------:R-:W-:Y:S01]  /*0930*/  UISETP.NE.AND UP0, UPT, UR13, 0x2, UPT ;  /* 0x000000020d00788c */ /* 0x000fe2000bf05270 */
[----:B------:R-:W0:Y:S01]  /*0940*/  S2R R6, SR_CTAID.X ;  /* 0x0000000000067919 */ /* 0x000e220000002500 */
[----:B------:R-:W-:Y:S01]  /*0950*/  ULDC UR8, c[0x0][0x28c] ;  /* 0x0000a30000087ab9 */ /* 0x000fe20000000800 */
[----:B------:R-:W-:Y:S01]  /*0960*/  UMOV UR49, URZ ;  /* 0x0000003f00317c82 */ /* 0x000fe20008000000 */
[----:B------:R-:W-:Y:S02]  /*0970*/  UIADD3 UR8, UR8, 0x7f, URZ ;  /* 0x0000007f08087890 */ /* 0x000fe4000fffe03f */
[----:B------:R-:W-:Y:S01]  /*0980*/  PLOP3.LUT P0, PT, PT, PT, UP0, 0x80, 0x0 ;  /* 0x000000000000781c */ /* 0x000fe20003f0f008 */
[----:B------:R-:W-:Y:S01]  /*0990*/  UMOV UR36, URZ ;  /* 0x0000003f00247c82 */ /* 0x000fe20008000000 */
[----:B------:R-:W-:Y:S01]  /*09a0*/  ULDC.64 UR10, c[0x0][0x650] ;  /* 0x00019400000a7ab9 */ /* 0x000fe20000000a00 */
[----:B------:R-:W-:-:S04]  /*09b0*/  USHF.R.S32.HI UR9, URZ, 0x1f, UR8 ;  /* 0x0000001f3f097899 */ /* 0x000fc80008011408 */
[----:B------:R-:W-:-:S04]  /*09c0*/  ULEA.HI UR9, UR9, UR8, URZ, 0x7 ;  /* 0x0000000809097291 */ /* 0x000fc8000f8f383f */
[----:B------:R-:W-:Y:S01]  /*09d0*/  USHF.R.S32.HI UR38, URZ, 0x7, UR9 ;  /* 0x000000073f267899 */ /* 0x000fe20008011409 */
[----:B----4-:R-:W-:-:S13]  /*09e0*/  ISETP.NE.AND P2, PT, R0, 0x1, PT ;  /* 0x000000010000780c */ /* 0x010fda0003f45270 */
[----:B------:R-:W0:Y:S01]  /*09f0*/  @P2 LDC R11, c[0x0][0x10] ;  /* 0x00000400ff0b2b82 */ /* 0x000e220000000800 */
[----:B--2---:R-:W-:Y:S01]  /*0a00*/  @P2 MOV R8, R14 ;  /* 0x0000000e00082202 */ /* 0x004fe20000000f00 */
[----:B------:R-:W-:-:S06]  /*0a10*/  @P2 IMAD.MOV.U32 R9, RZ, RZ, RZ ;  /* 0x000000ffff092224 */ /* 0x000fcc00078e00ff */
[----:B------:R-:W1:Y:S01]  /*0a20*/  @!P2 LDC R5, c[0x0][0xc] ;  /* 0x00000300ff05ab82 */ /* 0x000e620000000800 */
[----:B------:R-:W-:Y:S01]  /*0a30*/  ULDC UR6, c[0x0][0xc] ;  /* 0x0000030000067ab9 */ /* 0x000fe20000000800 */
[----:B------:R-:W-:Y:S01]  /*0a40*/  ULDC UR7, c[0x0][0x10] ;  /* 0x0000040000077ab9 */ /* 0x000fe20000000800 */
[----:B------:R-:W-:Y:S01]  /*0a50*/  ULDC UR8, c[0x0][0x14] ;  /* 0x0000050000087ab9 */ /* 0x000fe20000000800 */
[----:B------:R-:W-:-:S04]  /*0a60*/  UIMAD.WIDE.U32 UR6, UR6, UR7, URZ ;  /* 0x00000007060672a5 */ /* 0x000fc8000f8e003f */
[----:B------:R-:W-:Y:S02]  /*0a70*/  UIMAD.WIDE.U32 UR50, UR6, UR8, URZ ;  /* 0x00000008063272a5 */ /* 0x000fe4000f8e003f */
[----:B------:R-:W-:-:S04]  /*0a80*/  UIMAD UR39, UR7, UR8, URZ ;  /* 0x00000008072772a4 */ /* 0x000fc8000f8e023f */
[----:B------:R-:W-:Y:S01]  /*0a90*/  UIADD3 UR39, UR51, UR39, URZ ;  /* 0x0000002733277290 */ /* 0x000fe2000fffe03f */
[----:B0-----:R-:W-:-:S04]  /*0aa0*/  @P2 IMAD.WIDE.U32 R10, R6, R11, R8 ;  /* 0x0000000b060a2225 */ /* 0x001fc800078e0008 */
[----:B------:R-:W-:Y:S02]  /*0ab0*/  @P2 IMAD.MOV.U32 R12, RZ, RZ, R10 ;  /* 0x000000ffff0c2224 */ /* 0x000fe400078e000a */
[----:B-1----:R-:W-:-:S04]  /*0ac0*/  @!P2 IMAD.WIDE.U32 R8, R5, R14, R6 ;  /* 0x0000000e0508a225 */ /* 0x002fc800078e0006 */
[----:B------:R-:W-:Y:S02]  /*0ad0*/  @P2 IMAD.MOV.U32 R5, RZ, RZ, RZ ;  /* 0x000000ffff052224 */ /* 0x000fe400078e00ff */
[----:B------:R-:W-:-:S03]  /*0ae0*/  @!P2 IMAD.MOV.U32 R12, RZ, RZ, R8 ;  /* 0x000000ffff0ca224 */ /* 0x000fc600078e0008 */
[----:B------:R-:W-:Y:S01]  /*0af0*/  @P2 IADD3 R2, R11, R5, RZ ;  /* 0x000000050b022210 */ /* 0x000fe20007ffe0ff */
[----:B------:R-:W-:Y:S01]  /*0b00*/  @!P2 IMAD.MOV.U32 R2, RZ, RZ, R9 ;  /* 0x000000ffff02a224 */ /* 0x000fe200078e0009 */
[----:B------:R0:W-:Y:S01]  /*0b10*/  STL [R1+0x204], R12 ;  /* 0x0002040c01007387 */ /* 0x0001e20000100800 */
[----:B------:R-:W-:Y:S02]  /*0b20*/  IMAD.MOV.U32 R16, RZ, RZ, R12 ;  /* 0x000000ffff107224 */ /* 0x000fe400078e000c */
[----:B------:R-:W-:Y:S01]  /*0b30*/  IMAD.MOV.U32 R24, RZ, RZ, R2 ;  /* 0x000000ffff187224 */ /* 0x000fe200078e0002 */
[----:B------:R0:W-:Y:S01]  /*0b40*/  STL [R1+0x200], R2 ;  /* 0x0002000201007387 */ /* 0x0001e20000100800 */
[----:B------:R-:W-:Y:S05]  /*0b50*/  @P0 BRA `(.L_x_9) ;  /* 0x0000000000280947 */ /* 0x000fea0003800000 */
[----:B------:R-:W-:Y:S01]  /*0b60*/  IADD3 R16, P0, R16, UR50, RZ ;  /* 0x0000003210107c10 */ /* 0x000fe2000ff1e0ff */
[----:B------:R-:W-:Y:S02]  /*0b70*/  UISETP.GE.U32.AND UP0, UPT, UR38, 0x3, UPT ;  /* 0x000000032600788c */ /* 0x000fe4000bf06070 */
[----:B------:R-:W-:Y:S01]  /*0b80*/  UIMAD.WIDE.U32 UR6, UR38, -0x55555555, URZ ;  /* 0xaaaaaaab260678a5 */ /* 0x000fe2000f8e003f */
[----:B------:R-:W-:Y:S01]  /*0b90*/  IADD3.X R24, R24, UR39, RZ, P0, !PT ;  /* 0x0000002718187c10 */ /* 0x000fe200087fe4ff */
[----:B------:R1:W-:Y:S01]  /*0ba0*/  STL [R1+0x204], R16 ;  /* 0x0002041001007387 */ /* 0x0003e20000100800 */
[----:B------:R-:W-:Y:S01]  /*0bb0*/  UMOV UR36, URZ ;  /* 0x0000003f00247c82 */ /* 0x000fe20008000000 */
[----:B------:R-:W-:Y:S02]  /*0bc0*/  USHF.R.U32.HI UR6, URZ, 0x1, UR7 ;  /* 0x000000013f067899 */ /* 0x000fe40008011607 */
[----:B------:R1:W-:Y:S02]  /*0bd0*/  STL [R1+0x200], R24 ;  /* 0x0002001801007387 */ /* 0x0003e40000100800 */
[----:B------:R-:W-:-:S02]  /*0be0*/  UIMAD UR49, UR6, -0x3, UR38 ;  /* 0xfffffffd063178a4 */ /* 0x000fc4000f8e0226 */
[----:B------:R-:W-:-:S12]  /*0bf0*/  @UP0 ULOP3.LUT UR36, UR6, 0x1, URZ, 0xc0, !UPT ;  /* 0x0000000106240892 */ /* 0x000fd8000f8ec03f */
.L_x_9:
[----:B------:R-:W-:Y:S01]  /*0c00*/  MOV R5, 0xffffffff ;  /* 0xffffffff00057802 */ /* 0x000fe20000000f00 */
[----:B0-----:R-:W-:Y:S01]  /*0c10*/  IMAD.MOV.U32 R2, RZ, RZ, -0x1 ;  /* 0xffffffffff027424 */ /* 0x001fe200078e00ff */
[----:B------:R-:W-:Y:S01]  /*0c20*/  ISETP.GE.U32.AND P0, PT, R16, UR10, PT ;  /* 0x0000000a10007c0c */ /* 0x000fe2000bf06070 */
[----:B------:R-:W-:Y:S01]  /*0c30*/  IMAD.MOV.U32 R19, RZ, RZ, -0x1 ;  /* 0xffffffffff137424 */ /* 0x000fe200078e00ff */
[----:B------:R-:W-:Y:S01]  /*0c40*/  PRMT R0, RZ, 0x7610, R0 ;  /* 0x00007610ff007816 */ /* 0x000fe20000000000 */
[----:B------:R0:W-:Y:S01]  /*0c50*/  STL [R1+0x208], R5 ;  /* 0x0002080501007387 */ /* 0x0001e20000100800 */
[----:B------:R-:W-:-:S13]  /*0c60*/  ISETP.GE.U32.AND.EX P0, PT, R24, UR11, PT, P0 ;  /* 0x0000000b18007c0c */ /* 0x000fda000bf06100 */
[----:B0-----:R-:W-:Y:S05]  /*0c70*/  @P0 BRA `(.L_x_10) ;  /* 0x0000000400640947 */ /* 0x001fea0003800000 */
[----:B------:R-:W0:Y:S01]  /*0c80*/  LDC.64 R20, c[0x0][0x628] ;  /* 0x00018a00ff147b82 */ /* 0x000e220000000a00 */
[----:B------:R-:W-:Y:S02]  /*0c90*/  IMAD.MOV.U32 R8, RZ, RZ, R16 ;  /* 0x000000ffff087224 */ /* 0x000fe400078e0010 */
[----:B------:R-:W-:-:S05]  /*0ca0*/  IMAD.MOV.U32 R9, RZ, RZ, R24 ;  /* 0x000000ffff097224 */ /* 0x000fca00078e0018 */
[----:B------:R-:W2:Y:S08]  /*0cb0*/  LDC R2, c[0x0][0x630] ;  /* 0x00018c00ff027b82 */ /* 0x000eb00000000800 */
[----:B------:R-:W3:Y:S01]  /*0cc0*/  LDC.64 R22, c[0x0][0x620] ;  /* 0x00018800ff167b82 */ /* 0x000ee20000000a00 */
[----:B0-----:R-:W-:-:S04]  /*0cd0*/  ISETP.NE.U32.AND P0, PT, R20, RZ, PT ;  /* 0x000000ff1400720c */ /* 0x001fc80003f05070 */
[----:B------:R-:W-:-:S13]  /*0ce0*/  ISETP.NE.AND.EX P0, PT, R21, RZ, PT, P0 ;  /* 0x000000ff1500720c */ /* 0x000fda0003f05300 */
[----:B--23--:R-:W-:Y:S05]  /*0cf0*/  @!P0 BRA `(.L_x_11) ;  /* 0x0000000000288947 */ /* 0x00cfea0003800000 */
[----:B------:R-:W0:Y:S02]  /*0d00*/  LDC R5, c[0x0][0x634] ;  /* 0x00018d00ff057b82 */ /* 0x000e240000000800 */
[----:B0-----:R-:W-:-:S04]  /*0d10*/  IADD3 R5, P0, R16, R5, RZ ;  /* 0x0000000510057210 */ /* 0x001fc80007f1e0ff */
[----:B------:R-:W-:-:S05]  /*0d20*/  IADD3.X R15, RZ, R24, RZ, P0, !PT ;  /* 0x00000018ff0f7210 */ /* 0x000fca00007fe4ff */
[----:B------:R-:W-:-:S04]  /*0d30*/  IMAD.WIDE.U32 R8, R15, R20, RZ ;  /* 0x000000140f087225 */ /* 0x000fc800078e00ff */
[----:B------:R-:W-:-:S04]  /*0d40*/  IMAD.WIDE.U32 R10, P0, R5, R21, R8 ;  /* 0x00000015050a7225 */ /* 0x000fc80007800008 */
[----:B------:R-:W-:-:S04]  /*0d50*/  IMAD.WIDE.U32 R8, R5, R20, RZ ;  /* 0x0000001405087225 */ /* 0x000fc800078e00ff */
[----:B------:R-:W-:Y:S01]  /*0d60*/  IMAD.X R13, RZ, RZ, RZ, P0 ;  /* 0x000000ffff0d7224 */ /* 0x000fe200000e06ff */
[----:B------:R-:W-:Y:S01]  /*0d70*/  IADD3 RZ, P0, R9, R10, RZ ;  /* 0x0000000a09ff7210 */ /* 0x000fe20007f1e0ff */
[----:B------:R-:W-:-:S04]  /*0d80*/  IMAD.MOV.U32 R12, RZ, RZ, R11 ;  /* 0x000000ffff0c7224 */ /* 0x000fc800078e000b */
[----:B------:R-:W-:-:S08]  /*0d90*/  IMAD.WIDE.U32.X R8, R15, R21, R12, P0 ;  /* 0x000000150f087225 */ /* 0x000fd000000e040c */
.L_x_11:
[--C-:B------:R-:W-:Y:S01]  /*0da0*/  SHF.R.U64 R25, R8, R2, R9.reuse ;  /* 0x0000000208197219 */ /* 0x100fe20000001209 */
[----:B------:R-:W0:Y:S01]  /*0db0*/  LDC.64 R20, c[0x0][0x640] ;  /* 0x00019000ff147b82 */ /* 0x000e220000000a00 */
[----:B------:R-:W-:Y:S01]  /*0dc0*/  I2FP.F32.U32 R0, R6 ;  /* 0x0000000600007245 */ /* 0x000fe20000201000 */
[----:B------:R-:W-:Y:S01]  /*0dd0*/  ULDC UR6, c[0x0][0x150] ;  /* 0x0000540000067ab9 */ /* 0x000fe20000000800 */
[----:B------:R-:W-:Y:S01]  /*0de0*/  SHF.R.U32.HI R2, RZ, R2, R9 ;  /* 0x00000002ff027219 */ /* 0x000fe20000011609 */
[----:B------:R-:W-:Y:S01]  /*0df0*/  IMAD.MOV.U32 R8, RZ, RZ, R16 ;  /* 0x000000ffff087224 */ /* 0x000fe200078e0010 */
[----:B------:R-:W-:Y:S01]  /*0e00*/  IADD3 R7, P0, RZ, -R25, RZ ;  /* 0x80000019ff077210 */ /* 0x000fe20007f1e0ff */
[----:B------:R-:W-:Y:S01]  /*0e10*/  FMUL R0, R0, UR6 ;  /* 0x0000000600007c20 */ /* 0x000fe20008400000 */
[----:B------:R-:W-:Y:S01]  /*0e20*/  MOV R9, R24 ;  /* 0x0000001800097202 */ /* 0x000fe20000000f00 */
[----:B------:R-:W1:Y:S01]  /*0e30*/  LDC R10, c[0x0][0x618] ;  /* 0x00018600ff0a7b82 */ /* 0x000e620000000800 */
[----:B------:R-:W-:Y:S01]  /*0e40*/  ULDC UR6, c[0x0][0x154] ;  /* 0x0000550000067ab9 */ /* 0x000fe20000000800 */
[----:B------:R-:W-:-:S02]  /*0e50*/  IMAD.X R11, RZ, RZ, ~R2, P0 ;  /* 0x000000ffff0b7224 */ /* 0x000fc400000e0e02 */
[----:B------:R-:W2:Y:S01]  /*0e60*/  F2I.U32.TRUNC.NTZ R0, R0 ;  /* 0x0000000000007305 */ /* 0x000ea2000020f000 */
[----:B------:R-:W-:-:S03]  /*0e70*/  IMAD.WIDE.U32 R8, R7, R22, R8 ;  /* 0x0000001607087225 */ /* 0x000fc600078e0008 */
[----:B------:R-:W3:Y:S01]  /*0e80*/  LDC R5, c[0x0][0x144] ;  /* 0x00005100ff057b82 */ /* 0x000ee20000000800 */
[----:B------:R-:W-:-:S04]  /*0e90*/  IMAD R2, R11, R22, RZ ;  /* 0x000000160b027224 */ /* 0x000fc800078e02ff */
[----:B------:R-:W-:Y:S01]  /*0ea0*/  IMAD R7, R7, R23, R2 ;  /* 0x0000001707077224 */ /* 0x000fe200078e0202 */
[----:B------:R-:W-:Y:S02]  /*0eb0*/  I2FP.F32.U32 R2, R14 ;  /* 0x0000000e00027245 */ /* 0x000fe40000201000 */
[----:B------:R-:W4:Y:S01]  /*0ec0*/  LDC R12, c[0x0][0x608] ;  /* 0x00018200ff0c7b82 */ /* 0x000f220000000800 */
[----:B------:R-:W-:Y:S01]  /*0ed0*/  IMAD.IADD R7, R9, 0x1, R7 ;  /* 0x0000000109077824 */ /* 0x000fe200078e0207 */
[----:B0-----:R-:W-:-:S04]  /*0ee0*/  ISETP.NE.U32.AND P0, PT, R20, RZ, PT ;  /* 0x000000ff1400720c */ /* 0x001fc80003f05070 */
[----:B------:R-:W-:Y:S02]  /*0ef0*/  ISETP.NE.AND.EX P0, PT, R21, RZ, PT, P0 ;  /* 0x000000ff1500720c */ /* 0x000fe40003f05300 */
[----:B------:R-:W0:Y:S01]  /*0f00*/  LDC R11, c[0x0][0x658] ;  /* 0x00019600ff0b7b82 */ /* 0x000e220000000800 */
[-CC-:B-1----:R-:W-:Y:S01]  /*0f10*/  SHF.R.U64 R16, R8, R10.reuse, R7.reuse ;  /* 0x0000000a08107219 */ /* 0x182fe20000001207 */
[----:B--2---:R-:W-:Y:S01]  /*0f20*/  IMAD.MOV R8, RZ, RZ, -R0 ;  /* 0x000000ffff087224 */ /* 0x004fe200078e0a00 */
[----:B------:R-:W-:Y:S01]  /*0f30*/  SHF.R.U32.HI R7, RZ, R10, R7 ;  /* 0x0000000aff077219 */ /* 0x000fe20000011607 */
[----:B------:R-:W-:-:S04]  /*0f40*/  IMAD.MOV.U32 R10, RZ, RZ, -0x1 ;  /* 0xffffffffff0a7424 */ /* 0x000fc800078e00ff */
[----:B------:R-:W1:Y:S01]  /*0f50*/  LDC R13, c[0x0][0x148] ;  /* 0x00005200ff0d7b82 */ /* 0x000e620000000800 */
[----:B---3--:R-:W-:Y:S02]  /*0f60*/  IMAD R0, R5, R8, R6 ;  /* 0x0000000805007224 */ /* 0x008fe400078e0206 */
[----:B------:R-:W-:Y:S01]  /*0f70*/  FMUL R6, R2, UR6 ;  /* 0x0000000602067c20 */ /* 0x000fe20008400000 */
[----:B------:R-:W-:-:S04]  /*0f80*/  IMAD.MOV.U32 R8, RZ, RZ, 0x1 ;  /* 0x00000001ff087424 */ /* 0x000fc800078e00ff */
[----:B------:R-:W2:Y:S01]  /*0f90*/  LDC R19, c[0x0][0x600] ;  /* 0x00018000ff137b82 */ /* 0x000ea20000000800 */
[-CC-:B----4-:R-:W-:Y:S02]  /*0fa0*/  SHF.R.U64 R26, R16, R12.reuse, R7.reuse ;  /* 0x0000000c101a7219 */ /* 0x190fe40000001207 */
[----:B------:R-:W-:Y:S02]  /*0fb0*/  SHF.R.U32.HI R2, RZ, R12, R7 ;  /* 0x0000000cff027219 */ /* 0x000fe40000011607 */
[----:B------:R3:W4:Y:S03]  /*0fc0*/  F2I.U32.TRUNC.NTZ R12, R6 ;  /* 0x00000006000c7305 */ /* 0x000726000020f000 */
[----:B------:R-:W1:Y:S01]  /*0fd0*/  LDC R22, c[0x0][0x648] ;  /* 0x00019200ff167b82 */ /* 0x000e620000000800 */
[-C--:B0-----:R-:W-:Y:S02]  /*0fe0*/  SHF.L.U32 R5, R10, R11.reuse, RZ ;  /* 0x0000000b0a057219 */ /* 0x081fe400000006ff */
[----:B------:R-:W-:-:S02]  /*0ff0*/  SHF.R.U64 R28, R26, R11, R2 ;  /* 0x0000000b1a1c7219 */ /* 0x000fc40000001202 */
[-C--:B------:R-:W-:Y:S02]  /*1000*/  SHF.R.U32.HI R7, RZ, R11.reuse, R2 ;  /* 0x0000000bff077219 */ /* 0x080fe40000011602 */
[----:B------:R-:W-:Y:S01]  /*1010*/  SHF.L.U32 R2, R8, R11, RZ ;  /* 0x0000000b08027219 */ /* 0x000fe200000006ff */
[----:B------:R-:W0:Y:S01]  /*1020*/  LDC R23, c[0x0][0x638] ;  /* 0x00018e00ff177b82 */ /* 0x000e220000000800 */
[----:B------:R-:W-:Y:S02]  /*1030*/  LOP3.LUT R5, RZ, R5, RZ, 0x33, !PT ;  /* 0x00000005ff057212 */ /* 0x000fe400078e33ff */
[----:B---3--:R-:W-:-:S05]  /*1040*/  MOV R6, R28 ;  /* 0x0000001c00067202 */ /* 0x008fca0000000f00 */
[----:B------:R-:W3:Y:S01]  /*1050*/  LDC R24, c[0x0][0x610] ;  /* 0x00018400ff187b82 */ /* 0x000ee20000000800 */
[----:B----4-:R-:W-:Y:S05]  /*1060*/  @!P0 BRA `(.L_x_12) ;  /* 0x0000000000288947 */ /* 0x010fea0003800000 */
[----:B------:R-:W4:Y:S02]  /*1070*/  LDC R11, c[0x0][0x64c] ;  /* 0x00019300ff0b7b82 */ /* 0x000f240000000800 */
[----:B----4-:R-:W-:-:S05]  /*1080*/  IADD3 R11, P0, R28, R11, RZ ;  /* 0x0000000b1c0b7210 */ /* 0x010fca0007f1e0ff */
[----:B------:R-:W-:-:S04]  /*1090*/  IMAD.X R15, RZ, RZ, R7, P0 ;  /* 0x000000ffff0f7224 */ /* 0x000fc800000e0607 */
[----:B------:R-:W-:-:S04]  /*10a0*/  IMAD.WIDE.U32 R6, R15, R20, RZ ;  /* 0x000000140f067225 */ /* 0x000fc800078e00ff */
[----:B------:R-:W-:-:S04]  /*10b0*/  IMAD.WIDE.U32 R8, P0, R11, R21, R6 ;  /* 0x000000150b087225 */ /* 0x000fc80007800006 */
[----:B------:R-:W-:-:S04]  /*10c0*/  IMAD.WIDE.U32 R6, R11, R20, RZ ;  /* 0x000000140b067225 */ /* 0x000fc800078e00ff */
[----:B------:R-:W-:Y:S01]  /*10d0*/  IMAD.X R11, RZ, RZ, RZ, P0 ;  /* 0x000000ffff0b7224 */ /* 0x000fe200000e06ff */
[----:B------:R-:W-:Y:S01]  /*10e0*/  IADD3 RZ, P0, R7, R8, RZ ;  /* 0x0000000807ff7210 */ /* 0x000fe20007f1e0ff */
[----:B------:R-:W-:-:S04]  /*10f0*/  IMAD.MOV.U32 R10, RZ, RZ, R9 ;  /* 0x000000ffff0a7224 */ /* 0x000fc800078e0009 */
[----:B------:R-:W-:-:S08]  /*1100*/  IMAD.WIDE.U32.X R6, R15, R21, R10, P0 ;  /* 0x000000150f067225 */ /* 0x000fd000000e040a */
.L_x_12:
[----:B-1----:R-:W-:Y:S01]  /*1110*/  SHF.R.U64 R6, R6, R22, R7 ;  /* 0x0000001606067219 */ /* 0x002fe20000001207 */
[----:B------:R-:W-:Y:S01]  /*1120*/  IMAD.MOV R12, RZ, RZ, -R12 ;  /* 0x000000ffff0c7224 */ /* 0x000fe200078e0a0c */
[----:B------:R-:W-:Y:S02]  /*1130*/  LOP3.LUT R5, R26, R5, RZ, 0xc0, !PT ;  /* 0x000000051a057212 */ /* 0x000fe400078ec0ff */
[----:B--2---:R-:W-:Y:S01]  /*1140*/  IADD3 R7, R19, -0x1, RZ ;  /* 0xffffffff13077810 */ /* 0x004fe20007ffe0ff */
[----:B------:R-:W-:Y:S02]  /*1150*/  IMAD.MOV R8, RZ, RZ, -R6 ;  /* 0x000000ffff087224 */ /* 0x000fe400078e0a06 */
[----:B------:R-:W-:Y:S01]  /*1160*/  IMAD R5, R2, R6, R5 ;  /* 0x0000000602057224 */ /* 0x000fe200078e0205 */
[----:B------:R-:W-:Y:S01]  /*1170*/  LOP3.LUT R6, R16, R7, RZ, 0xc0, !PT ;  /* 0x0000000710067212 */ /* 0x000fe200078ec0ff */
[----:B------:R-:W-:Y:S02]  /*1180*/  @P2 IMAD R0, R13, R12, R14 ;  /* 0x0000000c0d002224 */ /* 0x000fe400078e020e */
[----:B0-----:R-:W-:-:S02]  /*1190*/  IMAD R2, R8, R23, R28 ;  /* 0x0000001708027224 */ /* 0x001fc400078e021c */
[----:B---3--:R-:W-:Y:S02]  /*11a0*/  IMAD R5, R5, R24, R0 ;  /* 0x0000001805057224 */ /* 0x008fe400078e0200 */
[----:B------:R-:W-:Y:S02]  /*11b0*/  IMAD R6, R2, R19, R6 ;  /* 0x0000001302067224 */ /* 0x000fe400078e0206 */
[----:B------:R-:W-:Y:S02]  /*11c0*/  IMAD.MOV.U32 R0, RZ, RZ, 0x1 ;  /* 0x00000001ff007424 */ /* 0x000fe400078e00ff */
[----:B------:R-:W-:Y:S01]  /*11d0*/  IMAD.MOV.U32 R19, RZ, RZ, R25 ;  /* 0x000000ffff137224 */ /* 0x000fe200078e0019 */
[----:B------:R-:W-:Y:S02]  /*11e0*/  SEL R2, R6, R5, !P2 ;  /* 0x0000000506027207 */ /* 0x000fe40005000000 */
[----:B------:R-:W-:-:S05]  /*11f0*/  SEL R5, R5, R6, !P2 ;  /* 0x0000000605057207 */ /* 0x000fca0005000000 */
[----:B------:R0:W-:Y:S02]  /*1200*/  STL [R1+0x208], R5 ;  /* 0x0002080501007387 */ /* 0x0001e40000100800 */
.L_x_10:
[----:B------:R-:W-:Y:S05]  /*1210*/  @!P1 BRA `(.L_x_13) ;  /* 0x0000016800c49947 */ /* 0x000fea0003800000 */
[----:B------:R-:W-:-:S06]  /*1220*/  UISETP.GT.U32.AND UP0, UPT, UR12, 0x1, UPT ;  /* 0x000000010c00788c */ /* 0x000fcc000bf04070 */
[----:B------:R-:W-:-:S13]  /*1230*/  PLOP3.LUT P0, PT, PT, PT, UP0, 0x80, 0x0 ;  /* 0x000000000000781c */ /* 0x000fda0003f0f008 */
[----:B------:R-:W-:Y:S05]  /*1240*/  @P0 EXIT ;  /* 0x000000000000094d */ /* 0x000fea0003800000 */
.L_x_14:
[----:B------:R-:W-:-:S08]  /*1250*/  NOP ;  /* 0x0000000000007918 */ /* 0x000fd00000000000 */
[----:B------:R-:W2:Y:S02]  /*1260*/  USETMAXREG.TRY_ALLOC.CTAPOOL UP0, 0xf0 ;  /* 0x000000f0000079c8 */ /* 0x000ea40008000600 */
[----:B--2---:R-:W-:-:S13]  /*1270*/  PLOP3.LUT P0, PT, PT, PT, UP0, 0x80, 0x0 ;  /* 0x000000000000781c */ /* 0x004fda0003f0f008 */
[----:B------:R-:W-:Y:S05]  /*1280*/  @!P0 BRA `(.L_x_14) ;  /* 0xfffffffc00f08947 */ /* 0x000fea000383ffff */
[----:B------:R-:W-:-:S13]  /*1290*/  LOP3.LUT P0, RZ, R0, 0xff, RZ, 0xc0, !PT ;  /* 0x000000ff00ff7812 */ /* 0x000fda000780c0ff */
[----:B------:R-:W-:Y:S05]  /*12a0*/  @!P0 EXIT ;  /* 0x000000000000894d */ /* 0x000fea0003800000 */
[----:B------:R-:W-:Y:S01]  /*12b0*/  SHF.R.S32.HI R3, RZ, 0x1f, R4 ;  /* 0x0000001fff037819 */ /* 0x000fe20000011404 */
[----:B------:R-:W2:Y:S01]  /*12c0*/  S2UR UR4, SR_CgaCtaId ;  /* 0x00000000000479c3 */ /* 0x000ea20000008800 */
[----:B------:R-:W-:Y:S02]  /*12d0*/  UIADD3 UR5, UR5, -0x1, URZ ;  /* 0xffffffff05057890 */ /* 0x000fe4000fffe03f */
[CC--:B------:R-:W-:Y:S01]  /*12e0*/  LEA.HI R0, R3.reuse, R4.reuse, RZ, 0x2 ;  /* 0x0000000403007211 */ /* 0x0c0fe200078f10ff */
[----:B------:R-:W-:Y:S01]  /*12f0*/  UMOV UR42, 0x400 ;  /* 0x00000400002a7882 */ /* 0x000fe20000000000 */
[----:B------:R-:W-:Y:S01]  /*1300*/  LEA.HI R3, R3, R4, RZ, 0x5 ;  /* 0x0000000403037211 */ /* 0x000fe200078f28ff */
[----:B------:R-:W-:Y:S01]  /*1310*/  UISETP.LT.AND UP0, UPT, UR38, 0x1, UPT ;  /* 0x000000012600788c */ /* 0x000fe2000bf01270 */
[--C-:B------:R-:W-:Y:S01]  /*1320*/  SHF.R.S32.HI R154, RZ, 0x2, R0.reuse ;  /* 0x00000002ff9a7819 */ /* 0x100fe20000011400 */
[----:B------:R-:W-:Y:S01]  /*1330*/  USHF.L.U32 UR41, UR5, 0x3, URZ ;  /* 0x0000000305297899 */ /* 0x000fe2000800063f */
[----:B0-----:R-:W-:Y:S01]  /*1340*/  SHF.R.S32.HI R5, RZ, 0x1f, R0 ;  /* 0x0000001fff057819 */ /* 0x001fe20000011400 */
[----:B------:R-:W-:-:S02]  /*1350*/  USEL UR44, UR38, 0x1, UP0 ;  /* 0x00000001262c7887 */ /* 0x000fc40008000000 */
[----:B------:R-:W-:Y:S01]  /*1360*/  UISETP.NE.AND UP0, UPT, UR5, URZ, UPT ;  /* 0x0000003f0500728c */ /* 0x000fe2000bf05270 */
[----:B------:R-:W-:Y:S01]  /*1370*/  LEA.HI R5, R5, R154, RZ, 0x3 ;  /* 0x0000009a05057211 */ /* 0x000fe200078f18ff */
[----:B------:R-:W-:Y:S02]  /*1380*/  ULOP3.LUT UR48, UR41, 0x8, URZ, 0xc0, !UPT ;  /* 0x0000000829307892 */ /* 0x000fe4000f8ec03f */
[----:B------:R-:W-:Y:S01]  /*1390*/  USHF.L.U32 UR40, UR38, 0x1, URZ ;  /* 0x0000000126287899 */ /* 0x000fe2000800063f */
[----:B------:R-:W-:Y:S01]  /*13a0*/  LOP3.LUT R5, R5, 0xfffffff8, RZ, 0xc0, !PT ;  /* 0xfffffff805057812 */ /* 0x000fe200078ec0ff */
[----:B------:R-:W-:Y:S02]  /*13b0*/  UIADD3 UR44, -UR44, UR38, URZ ;  /* 0x000000262c2c7290 */ /* 0x000fe4000fffe13f */
[----:B------:R-:W-:Y:S02]  /*13c0*/  ULOP3.LUT UR45, UR41, 0x8, URZ, 0xc, !UPT ;  /* 0x00000008292d7892 */ /* 0x000fe4000f8e0c3f */
[----:B------:R-:W-:Y:S01]  /*13d0*/  IMAD.IADD R154, R154, 0x1, -R5 ;  /* 0x000000019a9a7824 */ /* 0x000fe200078e0a05 */
[----:B------:R-:W-:Y:S01]  /*13e0*/  SHF.R.S32.HI R5, RZ, 0x5, R3 ;  /* 0x00000005ff057819 */ /* 0x000fe20000011403 */
[----:B--2---:R-:W-:Y:S01]  /*13f0*/  ULEA UR42, UR4, UR42, 0x18 ;  /* 0x0000002a042a7291 */ /* 0x004fe2000f8ec03f */
[----:B------:R-:W-:Y:S01]  /*1400*/  LOP3.LUT R3, R0, 0xfffffffc, RZ, 0xc0, !PT ;  /* 0xfffffffc00037812 */ /* 0x000fe200078ec0ff */
[----:B------:R-:W-:Y:S01]  /*1410*/  USEL UR46, URZ, 0x1, UP0 ;  /* 0x000000013f2e7887 */ /* 0x000fe20008000000 */
[--C-:B------:R-:W-:Y:S01]  /*1420*/  SHF.R.S32.HI R155, RZ, 0x1f, R154.reuse ;  /* 0x0000001fff9b7819 */ /* 0x100fe2000001149a */
[C-C-:B------:R-:W-:Y:S01]  /*1430*/  IMAD R153, R5.reuse, -0x10, -R154.reuse ;  /* 0xfffffff005997824 */ /* 0x140fe200078e0a9a */
[----:B------:R-:W-:Y:S01]  /*1440*/  ULDC UR4, c[0x0][0x284] ;  /* 0x0000a10000047ab9 */ /* 0x000fe20000000800 */
[----:B------:R-:W-:Y:S01]  /*1450*/  UIADD3 UR43, UR42, 0x40, URZ ;  /* 0x000000402a2b7890 */ /* 0x000fe2000fffe03f */
[----:B------:R-:W-:Y:S01]  /*1460*/  IADD3 R152, R4, -R3, RZ ;  /* 0x8000000304987210 */ /* 0x000fe20007ffe0ff */
[----:B------:R-:W-:Y:S01]  /*1470*/  IMAD.WIDE R154, R5, 0x10, R154 ;  /* 0x00000010059a7825 */ /* 0x000fe200078e029a */
[----:B------:R-:W-:-:S02]  /*1480*/  ULOP3.LUT UR48, UR48, 0x18, URZ, 0x3c, !UPT ;  /* 0x0000001830307892 */ /* 0x000fc4000f8e3c3f */
[----:B------:R-:W-:Y:S01]  /*1490*/  UIADD3 UR47, UR41, UR43, URZ ;  /* 0x0000002b292f7290 */ /* 0x000fe2000fffe03f */
[----:B------:R-:W-:-:S11]  /*14a0*/  VIADD R153, R153, UR4 ;  /* 0x0000000499997c36 */ /* 0x000fd60008000000 */
.L_x_550:
[----:B0-----:R-:W-:Y:S01]  /*14b0*/  IMAD.U32 R3, RZ, RZ, UR46 ;  /* 0x0000002eff037e24 */ /* 0x001fe2000f8e00ff */
[----:B------:R-:W-:Y:S01]  /*14c0*/  ULDC UR4, c[0x0][0x28c] ;  /* 0x0000a30000047ab9 */ /* 0x000fe20000000800 */
[----:B------:R-:W-:Y:S01]  /*14d0*/  IMAD.U32 R22, RZ, RZ, UR43 ;  /* 0x0000002bff167e24 */ /* 0x000fe2000f8e00ff */
[----:B------:R-:W-:Y:S02]  /*14e0*/  ISETP.LT.AND P1, PT, RZ, UR4, PT ;  /* 0x00000004ff007c0c */ /* 0x000fe4000bf21270 */
[----:B------:R-:W-:-:S04]  /*14f0*/  SHF.L.U32 R3, R3, 0x1f, RZ ;  /* 0x0000001f03037819 */ /* 0x000fc800000006ff */
[----:B------:R-:W0:Y:S02]  /*1500*/  SYNCS.PHASECHK.TRANS64.TRYWAIT P0, [R22+UR41], R3 ;  /* 0x00000003160075a7 */ /* 0x000e240008000169 */
[----:B0-23--:R-:W-:Y:S05]  /*1510*/  @!P0 BRA `(.L_x_15) ;  /* 0x0000017400f48947 */ /* 0x00dfea0003800000 */
.L_x_571:
[----:B------:R-:W-:Y:S05]  /*1520*/  @P1 BRA `(.L_x_16) ;  /* 0x0000000000401947 */ /* 0x000fea0003800000 */
[----:B0-----:R-:W-:Y:S01]  /*1530*/  MOV R0, 0x0 ;  /* 0x0000000000007802 */ /* 0x001fe20000000f00 */
[----:B------:R-:W-:Y:S01]  /*1540*/  ULDC.64 UR4, c[0x4][0x68] ;  /* 0x01001a0000047ab9 */ /* 0x000fe20000000a00 */
[----:B------:R-:W-:Y:S01]  /*1550*/  ULDC.64 UR6, c[0x4][0x8] ;  /* 0x0100020000067ab9 */ /* 0x000fe20000000a00 */
[----:B------:R-:W-:Y:S01]  /*1560*/  IMAD.U32 R4, RZ, RZ, UR4 ;  /* 0x00000004ff047e24 */ /* 0x000fe2000f8e00ff */
[----:B------:R0:W2:Y:S01]  /*1570*/  LDC.64 R14, c[0x4][R0] ;  /* 0x01000000000e7b82 */ /* 0x0000a20000000a00 */
[----:B------:R-:W-:Y:S01]  /*1580*/  MOV R5, UR5 ;  /* 0x0000000500057c02 */ /* 0x000fe20008000f00 */
[----:B------:R-:W-:Y:S01]  /*1590*/  ULDC.64 UR4, c[0x4][0x70] ;  /* 0x01001c0000047ab9 */ /* 0x000fe20000000a00 */
[----:B------:R-:W-:Y:S01]  /*15a0*/  IMAD.U32 R10, RZ, RZ, UR6 ;  /* 0x00000006ff0a7e24 */ /* 0x000fe2000f8e00ff */
[----:B------:R-:W-:Y:S01]  /*15b0*/  MOV R8, 0x1e1 ;  /* 0x000001e100087802 */ /* 0x000fe20000000f00 */
[----:B------:R-:W-:Y:S02]  /*15c0*/  IMAD.U32 R6, RZ, RZ, UR4 ;  /* 0x00000004ff067e24 */ /* 0x000fe4000f8e00ff */
[----:B------:R-:W-:-:S02]  /*15d0*/  IMAD.U32 R7, RZ, RZ, UR5 ;  /* 0x00000005ff077e24 */ /* 0x000fc4000f8e00ff */
[----:B------:R-:W-:Y:S02]  /*15e0*/  IMAD.U32 R11, RZ, RZ, UR7 ;  /* 0x00000007ff0b7e24 */ /* 0x000fe4000f8e00ff */
[----:B------:R-:W-:Y:S02]  /*15f0*/  IMAD.MOV.U32 R12, RZ, RZ, 0x1 ;  /* 0x00000001ff0c7424 */ /* 0x000fe400078e00ff */
[----:B0-----:R-:W-:-:S07]  /*1600*/  IMAD.MOV.U32 R13, RZ, RZ, RZ ;  /* 0x000000ffff0d7224 */ /* 0x001fce00078e00ff */
[----:B------:R-:W-:-:S07]  /*1610*/  LEPC R20, `(.L_x_16) ;  /* 0x000000001014794e */ /* 0x000fce0000000000 */
[----:B-12--5:R-:W-:Y:S05]  /*1620*/  CALL.ABS.NOINC R14 ;  /* 0x000000000e007343 */ /* 0x026fea0003c00000 */
.L_x_16:
[----:B------:R-:W-:-:S06]  /*1630*/  ULOP3.LUT UR4, UR37, 0x1, URZ, 0xfc, !UPT ;  /* 0x0000000125047892 */ /* 0x000fcc000f8efc3f */
[----:B0-----:R-:W-:-:S05]  /*1640*/  IMAD.U32 R0, RZ, RZ, UR4 ;  /* 0x00000004ff007e24 */ /* 0x001fca000f8e00ff */
[----:B------:R-:W-:-:S13]  /*1650*/  ISETP.NE.AND P0, PT, R0, 0x3, PT ;  /* 0x000000030000780c */ /* 0x000fda0003f05270 */
[----:B------:R-:W-:Y:S05]  /*1660*/  @!P0 BRA `(.L_x_17) ;  /* 0x0000000000048947 */ /* 0x000fea0003800000 */
[----:B------:R-:W-:Y:S01]  /*1670*/  BPT.TRAP 0x1 ;  /* 0x000000040000795c */ /* 0x000fe20000300000 */
.L_x_17:
[----:B------:R-:W-:Y:S01]  /*1680*/  IMAD.U32 R3, RZ, RZ, UR49 ;  /* 0x00000031ff037e24 */ /* 0x000fe2000f8e00ff */
[----:B------:R-:W-:-:S04]  /*1690*/  MOV R0, UR36 ;  /* 0x0000002400007c02 */ /* 0x000fc80008000f00 */
[----:B------:R-:W-:Y:S02]  /*16a0*/  LEA R3, R3, UR42, 0x3 ;  /* 0x0000002a03037c11 */ /* 0x000fe4000f8e18ff */
[----:B------:R-:W-:-:S04]  /*16b0*/  SHF.L.U32 R0, R0, 0x1f, RZ ;  /* 0x0000001f00007819 */ /* 0x000fc800000006ff */
[----:B------:R0:W2:Y:S01]  /*16c0*/  SYNCS.PHASECHK.TRANS64.TRYWAIT P1, [R3+URZ], R0 ;  /* 0x00000000030075a7 */ /* 0x0000a2000802017f */
[----:B------:R-:W-:Y:S05]  /*16d0*/  @!P0 BRA `(.L_x_18) ;  /* 0x0000000000048947 */ /* 0x000fea0003800000 */
[----:B------:R-:W-:Y:S01]  /*16e0*/  BPT.TRAP 0x1 ;  /* 0x000000040000795c */ /* 0x000fe20000300000 */
.L_x_18:
[----:B------:R-:W-:-:S05]  /*16f0*/  IMAD.U32 R4, RZ, RZ, UR44 ;  /* 0x0000002cff047e24 */ /* 0x000fca000f8e00ff */
[----:B------:R-:W-:Y:S01]  /*1700*/  ISETP.GE.AND P2, PT, R4, 0x1, PT ;  /* 0x000000010400780c */ /* 0x000fe20003f46270 */
[----:B--2---:R-:W-:-:S12]  /*1710*/  @P1 BRA `(.L_x_19) ;  /* 0x0000000000081947 */ /* 0x004fd80003800000 */
[----:B------:R-:W2:Y:S02]  /*1720*/  SYNCS.PHASECHK.TRANS64.TRYWAIT P1, [R3+URZ], R0 ;  /* 0x00000000030075a7 */ /* 0x000ea4000802017f */
[----:B--2---:R-:W-:Y:S05]  /*1730*/  @!P1 BRA `(.L_x_20) ;  /* 0x0000017400849947 */ /* 0x004fea0003800000 */
.L_x_19:
[----:B------:R-:W-:Y:S05]  /*1740*/  WARPSYNC.ALL ;  /* 0x0000000000007948 */ /* 0x000fea0003800000 */
[----:B------:R-:W-:Y:S01]  /*1750*/  UIADD3 UR5, UR42, 0x100, URZ ;  /* 0x000001002a057890 */ /* 0x000fe2000fffe03f */
[----:B-1----:R-:W-:Y:S01]  /*1760*/  WARPGROUP.ARRIVE ;  /* 0x00000000000079c5 */ /* 0x002fe20000000000 */
[----:B------:R-:W-:Y:S01]  /*1770*/  UIADD3 UR4, UR42, 0x6100, URZ ;  /* 0x000061002a047890 */ /* 0x000fe2000fffe03f */
[----:B------:R1:W-:Y:S01]  /*1780*/  STL [R1+0x2e4], R22 ;  /* 0x0002e41601007387 */ /* 0x0003e20000100800 */
[----:B------:R-:W-:Y:S02]  /*1790*/  USHF.R.U32.HI UR5, URZ, 0x4, UR5 ;  /* 0x000000043f057899 */ /* 0x000fe40008011605 */
[----:B------:R-:W-:Y:S01]  /*17a0*/  USHF.R.U32.HI UR4, URZ, 0x4, UR4 ;  /* 0x000000043f047899 */ /* 0x000fe20008011604 */
[----:B------:R3:W-:Y:S01]  /*17b0*/  STL [R1+0x2e0], R19 ;  /* 0x0002e01301007387 */ /* 0x0007e20000100800 */
[----:B------:R-:W-:-:S02]  /*17c0*/  ULOP3.LUT UR5, UR5, 0x3fff, URZ, 0xc0, !UPT ;  /* 0x00003fff05057892 */ /* 0x000fc4000f8ec03f */
[----:B------:R-:W-:Y:S01]  /*17d0*/  ULOP3.LUT UR4, UR4, 0x3fff, URZ, 0xc0, !UPT ;  /* 0x00003fff04047892 */ /* 0x000fe2000f8ec03f */
[----:B-----5:R4:W-:Y:S01]  /*17e0*/  STL [R1+0x2dc], R18 ;  /* 0x0002dc1201007387 */ /* 0x0209e20000100800 */
[----:B------:R-:W-:Y:S02]  /*17f0*/  ULOP3.LUT UR9, UR5, 0x10000, URZ, 0xfc, !UPT ;  /* 0x0001000005097892 */ /* 0x000fe4000f8efc3f */
[----:B------:R-:W-:Y:S01]  /*1800*/  ULOP3.LUT UR8, UR4, 0x10000, URZ, 0xfc, !UPT ;  /* 0x0001000004087892 */ /* 0x000fe2000f8efc3f */
[----:B------:R0:W-:Y:S01]  /*1810*/  STL [R1+0x2d8], R17 ;  /* 0x0002d81101007387 */ /* 0x0001e20000100800 */
[----:B------:R-:W-:Y:S02]  /*1820*/  ULEA UR11, UR49, UR9, 0x9 ;  /* 0x00000009310b7291 */ /* 0x000fe4000f8e483f */
[----:B------:R-:W-:Y:S01]  /*1830*/  ULEA UR10, UR49, UR8, 0xc ;  /* 0x00000008310a7291 */ /* 0x000fe2000f8e603f */
[----:B------:R2:W-:Y:S01]  /*1840*/  STL [R1+0x2d4], R16 ;  /* 0x0002d41001007387 */ /* 0x0005e20000100800 */
[----:B------:R-:W-:Y:S01]  /*1850*/  UMOV UR5, 0x40000040 ;  /* 0x4000004000057882 */ /* 0x000fe20000000000 */
[----:B------:R-:W-:-:S02]  /*1860*/  UMOV UR7, 0x40000040 ;  /* 0x4000004000077882 */ /* 0x000fc40000000000 */
[----:B------:R-:W-:Y:S01]  /*1870*/  UMOV UR4, UR11 ;  /* 0x0000000b00047c82 */ /* 0x000fe20008000000 */
[----:B------:R2:W-:Y:S01]  /*1880*/  STL [R1+0x2d0], R2 ;  /* 0x0002d00201007387 */ /* 0x0005e20000100800 */
[----:B------:R-:W-:Y:S02]  /*1890*/  UMOV UR6, UR10 ;  /* 0x0000000a00067c82 */ /* 0x000fe40008000000 */
[----:B------:R-:W-:Y:S01]  /*18a0*/  IGMMA.64x256x32.S8.S8 R24, gdesc[UR4], RZ, !UPT, gsb0 ;  /* 0x06600000041879f1 */ /* 0x000fe2000c0410ff */
[----:B------:R-:W-:Y:S01]  /*18b0*/  UIADD3 UR6, UR10, 0x800, URZ ;  /* 0x000008000a067890 */ /* 0x000fe2000fffe03f */
[----:B------:R-:W-:Y:S01]  /*18c0*/  UMOV UR7, 0x40000040 ;  /* 0x4000004000077882 */ /* 0x000fe20000000000 */
[----:B------:R-:W-:Y:S02]  /*18d0*/  WARPGROUP.DEPBAR.LE gsb0, 0x0 ;  /* 0x00008000000079c5 */ /* 0x000fe40000010000 */
[----:B------:R-:W-:Y:S01]  /*18e0*/  STL.64 [R1], R24 ;  /* 0x0000001801007387 */ /* 0x000fe20000100a00 */
[----:B------:R-:W-:Y:S01]  /*18f0*/  IMAD.MOV.U32 R235, RZ, RZ, R49 ;  /* 0x000000ffffeb7224 */ /* 0x000fe200078e0031 */
[----:B------:R-:W-:Y:S01]  /*1900*/  MOV R232, R52 ;  /* 0x0000003400e87202 */ /* 0x000fe20000000f00 */
[----:B------:R-:W-:Y:S01]  /*1910*/  IMAD.MOV.U32 R234, RZ, RZ, R50 ;  /* 0x000000ffffea7224 */ /* 0x000fe200078e0032 */
[----:B------:R-:W-:Y:S01]  /*1920*/  STL.64 [R1+0x8], R26 ;  /* 0x0000081a01007387 */ /* 0x000fe20000100a00 */
        /* <DEDUP_REMOVED lines=59> */
[----:B------:R2:W-:Y:S01]  /*1ce0*/  STL [R1+0x60], R48 ;  /* 0x0000603001007387 */ /* 0x0005e20000100800 */
[----:B------:R-:W-:-:S02]  /*1cf0*/  IMAD.MOV.U32 R173, RZ, RZ, R89 ;  /* 0x000000ffffad7224 */ /* 0x000fc400078e0059 */
[----:B------:R-:W-:Y:S01]  /*1d00*/  IMAD.MOV.U32 R174, RZ, RZ, R90 ;  /* 0x000000ffffae7224 */ /* 0x000fe200078e005a */
[----:B------:R-:W-:Y:S01]  /*1d10*/  STL.64 [R1+0x5a0], R154 ;  /* 0x0005a09a01007387 */ /* 0x000fe20000100a00 */
[----:B------:R-:W-:Y:S02]  /*1d20*/  IMAD.MOV.U32 R175, RZ, RZ, R91 ;  /* 0x000000ffffaf7224 */ /* 0x000fe400078e005b */
[----:B------:R-:W-:Y:S01]  /*1d30*/  IMAD.MOV.U32 R177, RZ, RZ, R93 ;  /* 0x000000ffffb17224 */ /* 0x000fe200078e005d */
[----:B------:R-:W-:Y:S01]  /*1d40*/  STL.64 [R1+0x598], R152 ;  /* 0x0005989801007387 */ /* 0x000fe20000100a00 */
[----:B------:R-:W-:Y:S02]  /*1d50*/  IMAD.MOV.U32 R178, RZ, RZ, R94 ;  /* 0x000000ffffb27224 */ /* 0x000fe400078e005e */
[----:B------:R-:W-:Y:S02]  /*1d60*/  IMAD.MOV.U32 R179, RZ, RZ, R95 ;  /* 0x000000ffffb37224 */ /* 0x000fe400078e005f */
[----:B------:R-:W-:-:S02]  /*1d70*/  IMAD.MOV.U32 R180, RZ, RZ, R96 ;  /* 0x000000ffffb47224 */ /* 0x000fc400078e0060 */
[----:B------:R-:W-:Y:S02]  /*1d80*/  IMAD.MOV.U32 R182, RZ, RZ, R98 ;  /* 0x000000ffffb67224 */ /* 0x000fe400078e0062 */
[----:B------:R-:W-:Y:S02]  /*1d90*/  IMAD.MOV.U32 R183, RZ, RZ, R99 ;  /* 0x000000ffffb77224 */ /* 0x000fe400078e0063 */
[----:B------:R-:W-:Y:S02]  /*1da0*/  IMAD.MOV.U32 R184, RZ, RZ, R100 ;  /* 0x000000ffffb87224 */ /* 0x000fe400078e0064 */
        /* <DEDUP_REMOVED lines=23> */
[----:B-1----:R-:W-:Y:S02]  /*1f20*/  IMAD.MOV.U32 R22, RZ, RZ, R130 ;  /* 0x000000ffff167224 */ /* 0x002fe400078e0082 */
[----:B------:R-:W-:Y:S02]  /*1f30*/  IMAD.MOV.U32 R21, RZ, RZ, R131 ;  /* 0x000000ffff157224 */ /* 0x000fe400078e0083 */
[----:B---3--:R-:W-:Y:S02]  /*1f40*/  IMAD.MOV.U32 R19, RZ, RZ, R133 ;  /* 0x000000ffff137224 */ /* 0x008fe400078e0085 */
[----:B----4-:R-:W-:-:S02]  /*1f50*/  IMAD.MOV.U32 R18, RZ, RZ, R134 ;  /* 0x000000ffff127224 */ /* 0x010fc400078e0086 */
[----:B0-----:R-:W-:Y:S02]  /*1f60*/  IMAD.MOV.U32 R17, RZ, RZ, R135 ;  /* 0x000000ffff117224 */ /* 0x001fe400078e0087 */
[----:B--2---:R-:W-:Y:S02]  /*1f70*/  IMAD.MOV.U32 R16, RZ, RZ, R136 ;  /* 0x000000ffff107224 */ /* 0x004fe400078e0088 */
        /* <DEDUP_REMOVED lines=12> */
[----:B------:R-:W-:-:S06]  /*2040*/  WARPGROUP.ARRIVE ;  /* 0x00000000000079c5 */ /* 0x000fcc0000000000 */
[----:B------:R-:W-:Y:S03]  /*2050*/  IGMMA.64x256x32.S8.S8 R24, gdesc[UR4], RZ, !UPT, gsb0 ;  /* 0x06600000041879f1 */ /* 0x000fe6000c0410ff */
[----:B------:R-:W-:Y:S02]  /*2060*/  WARPGROUP.DEPBAR.LE gsb0, 0x0 ;  /* 0x00008000000079c5 */ /* 0x000fe40000010000 */
[----:B------:R-:W-:Y:S04]  /*2070*/  STL.64 [R1+0x590], R150 ;  /* 0x0005909601007387 */ /* 0x000fe80000100a00 */
        /* <DEDUP_REMOVED lines=20> */
[----:B------:R0:W-:Y:S04]  /*21c0*/  STL.64 [R1+0x4e8], R108 ;  /* 0x0004e86c01007387 */ /* 0x0001e80000100a00 */
[----:B0-----:R-:W2:Y:S04]  /*21d0*/  LDL.LU R108, [R1] ;  /* 0x00000000016c7983 */ /* 0x001ea80000300800 */
[----:B------:R-:W2:Y:S04]  /*21e0*/  LDL.LU R109, [R1+0x4] ;  /* 0x00000400016d7983 */ /* 0x000ea80000300800 */
        /* <DEDUP_REMOVED lines=22> */
[----:B------:R-:W2:Y:S01]  /*2350*/  LDL.LU R132, [R1+0x60] ;  /* 0x0000600001847983 */ /* 0x000ea20000300800 */
        /* <DEDUP_REMOVED lines=20> */
[----:B------:R-:W-:Y:S01]  /*24a0*/  UIADD3 UR4, UR11, 0x2, URZ ;  /* 0x000000020b047890 */ /* 0x000fe2000fffe03f */
[----:B------:R-:W-:Y:S01]  /*24b0*/  IMAD.MOV.U32 R146, RZ, RZ, R222 ;  /* 0x000000ffff927224 */ /* 0x000fe200078e00de */
[----:B------:R-:W-:Y:S01]  /*24c0*/  UIADD3 UR6, UR10, 0x2, URZ ;  /* 0x000000020a067890 */ /* 0x000fe2000fffe03f */
[----:B------:R-:W-:Y:S01]  /*24d0*/  IMAD.MOV.U32 R147, RZ, RZ, R221 ;  /* 0x000000ffff937224 */ /* 0x000fe200078e00dd */
[----:B------:R-:W-:Y:S01]  /*24e0*/  UMOV UR5, 0x40000040 ;  /* 0x4000004000057882 */ /* 0x000fe20000000000 */
[----:B------:R-:W-:Y:S01]  /*24f0*/  IMAD.MOV.U32 R149, RZ, RZ, R219 ;  /* 0x000000ffff957224 */ /* 0x000fe200078e00db */
[----:B------:R-:W-:Y:S01]  /*2500*/  UMOV UR7, 0x40000040 ;  /* 0x4000004000077882 */ /* 0x000fe20000000000 */
        /* <DEDUP_REMOVED lines=22> */
[----:B------:R-:W-:-:S06]  /*2670*/  IMAD.MOV.U32 R234, RZ, RZ, R2 ;  /* 0x000000ffffea7224 */ /* 0x000fcc00078e0002 */
[----:B--2---:R-:W-:-:S06]  /*2680*/  WARPGROUP.ARRIVE ;  /* 0x00000000000079c5 */ /* 0x004fcc0000000000 */
[----:B------:R-:W-:Y:S03]  /*2690*/  IGMMA.64x256x32.S8.S8 R108, gdesc[UR4], R108, gsb0 ;  /* 0x06600000046c79f1 */ /* 0x000fe6000804106c */
[----:B------:R-:W-:Y:S02]  /*26a0*/  WARPGROUP.DEPBAR.LE gsb0, 0x0 ;  /* 0x00008000000079c5 */ /* 0x000fe40000010000 */
[----:B------:R-:W-:Y:S04]  /*26b0*/  STL.64 [R1], R108 ;  /* 0x0000006c01007387 */ /* 0x000fe80000100a00 */
        /* <DEDUP_REMOVED lines=63> */
[----:B0-----:R-:W2:Y:S04]  /*2ab0*/  LDL.LU.64 R154, [R1+0x5a0] ;  /* 0x0005a000019a7983 */ /* 0x001ea80000300a00 */
[----:B------:R-:W3:Y:S04]  /*2ac0*/  LDL.LU.64 R152, [R1+0x598] ;  /* 0x0005980001987983 */ /* 0x000ee80000300a00 */
[----:B------:R-:W4:Y:S04]  /*2ad0*/  LDL.LU.64 R150, [R1+0x590] ;  /* 0x0005900001967983 */ /* 0x000f280000300a00 */
        /* <DEDUP_REMOVED lines=20> */
[----:B------:R-:W4:Y:S01]  /*2c20*/  LDL.LU.64 R108, [R1+0x4e8] ;  /* 0x0004e800016c7983 */ /* 0x000f220000300a00 */
[----:B------:R-:W-:Y:S01]  /*2c30*/  UIADD3 UR6, UR10, 0x802, URZ ;  /* 0x000008020a067890 */ /* 0x000fe2000fffe03f */
[----:B------:R-:W-:-:S02]  /*2c40*/  UMOV UR7, 0x40000040 ;  /* 0x4000004000077882 */ /* 0x000fc40000000000 */
[----:B--2---:R-:W-:Y:S04]  /*2c50*/  STL.64 [R1+0x4e0], R154 ;  /* 0x0004e09a01007387 */ /* 0x004fe80000100a00 */
[----:B---3--:R-:W-:Y:S01]  /*2c60*/  STL.64 [R1+0x4d8], R152 ;  /* 0x0004d89801007387 */ /* 0x008fe20000100a00 */
[----:B----4-:R-:W-:-:S06]  /*2c70*/  WARPGROUP.ARRIVE ;  /* 0x00000000000079c5 */ /* 0x010fcc0000000000 */
[----:B------:R-:W-:Y:S03]  /*2c80*/  IGMMA.64x256x32.S8.S8 R24, gdesc[UR4], R24, gsb0 ;  /* 0x06600000041879f1 */ /* 0x000fe60008041018 */
        /* <DEDUP_REMOVED lines=63> */
[----:B0-----:R-:W2:Y:S04]  /*3080*/  LDL.LU.64 R28, [R1] ;  /* 0x00000000011c7983 */ /* 0x001ea80000300a00 */
[----:B------:R-:W2:Y:S04]  /*3090*/  LDL.LU.64 R30, [R1+0x8] ;  /* 0x00000800011e7983 */ /* 0x000ea80000300a00 */
        /* <DEDUP_REMOVED lines=61> */
[----:B------:R-:W2:Y:S01]  /*3470*/  LDL.LU.64 R154, [R1+0x1f8] ;  /* 0x0001f800019a7983 */ /* 0x000ea20000300a00 */
[----:B------:R-:W-:-:S02]  /*3480*/  UIADD3 UR4, UR11, 0x4, URZ ;  /* 0x000000040b047890 */ /* 0x000fc4000fffe03f */
[----:B------:R-:W-:Y:S01]  /*3490*/  UIADD3 UR6, UR10, 0x4, URZ ;  /* 0x000000040a067890 */ /* 0x000fe2000fffe03f */
[----:B------:R-:W-:Y:S01]  /*34a0*/  UMOV UR5, 0x40000040 ;  /* 0x4000004000057882 */ /* 0x000fe20000000000 */
[----:B------:R-:W-:Y:S01]  /*34b0*/  UMOV UR7, 0x40000040 ;  /* 0x4000004000077882 */ /* 0x000fe20000000000 */
[----:B--2---:R-:W-:-:S06]  /*34c0*/  WARPGROUP.ARRIVE ;  /* 0x00000000000079c5 */ /* 0x004fcc0000000000 */
[----:B------:R-:W-:Y:S03]  /*34d0*/  IGMMA.64x256x32.S8.S8 R28, gdesc[UR4], R28, gsb0 ;  /* 0x06600000041c79f1 */ /* 0x000fe6000804101c */
        /* <DEDUP_REMOVED lines=49> */
[----:B------:R0:W-:Y:S01]  /*37f0*/  STL [R1+0x60], R52 ;  /* 0x0000603401007387 */ /* 0x0001e20000100800 */
[----:B------:R-:W-:Y:S01]  /*3800*/  IMAD.MOV.U32 R204, RZ, RZ, R124 ;  /* 0x000000ffffcc7224 */ /* 0x000fe200078e007c */
[----:B------:R-:W-:Y:S01]  /*3810*/  MOV R172, R92 ;  /* 0x0000005c00ac7202 */ /* 0x000fe20000000f00 */
[----:B------:R-:W-:Y:S01]  /*3820*/  IMAD.MOV.U32 R205, RZ, RZ, R125 ;  /* 0x000000ffffcd7224 */ /* 0x000fe200078e007d */
[----:B------:R-:W2:Y:S01]  /*3830*/  LDL.LU.64 R154, [R1+0x4e0] ;  /* 0x0004e000019a7983 */ /* 0x000ea20000300a00 */
[----:B------:R-:W-:Y:S01]  /*3840*/  IMAD.MOV.U32 R203, RZ, RZ, R123 ;  /* 0x000000ffffcb7224 */ /* 0x000fe200078e007b */
[----:B------:R-:W-:Y:S01]  /*3850*/  MOV R167, R87 ;  /* 0x0000005700a77202 */ /* 0x000fe20000000f00 */
[----:B------:R-:W-:Y:S01]  /*3860*/  IMAD.MOV.U32 R200, RZ, RZ, R120 ;  /* 0x000000ffffc87224 */ /* 0x000fe200078e0078 */
[----:B------:R-:W3:Y:S01]  /*3870*/  LDL.LU.64 R152, [R1+0x4d8] ;  /* 0x0004d80001987983 */ /* 0x000ee20000300a00 */
[----:B------:R-:W-:Y:S01]  /*3880*/  IMAD.MOV.U32 R201, RZ, RZ, R121 ;  /* 0x000000ffffc97224 */ /* 0x000fe200078e0079 */
[----:B------:R-:W-:Y:S01]  /*3890*/  MOV R162, R82 ;  /* 0x0000005200a27202 */ /* 0x000fe20000000f00 */
[----:B------:R-:W-:Y:S01]  /*38a0*/  IMAD.MOV.U32 R198, RZ, RZ, R118 ;  /* 0x000000ffffc67224 */ /* 0x000fe200078e0076 */
[----:B------:R-:W4:Y:S01]  /*38b0*/  LDL.LU.64 R150, [R1+0x4d0] ;  /* 0x0004d00001967983 */ /* 0x000f220000300a00 */
        /* <DEDUP_REMOVED lines=20> */
[----:B------:R-:W-:-:S02]  /*3a00*/  IMAD.MOV.U32 R184, RZ, RZ, R104 ;  /* 0x000000ffffb87224 */ /* 0x000fc400078e0068 */
[----:B------:R-:W-:Y:S01]  /*3a10*/  IMAD.MOV.U32 R185, RZ, RZ, R105 ;  /* 0x000000ffffb97224 */ /* 0x000fe200078e0069 */
[----:B------:R-:W4:Y:S01]  /*3a20*/  LDL.LU.64 R138, [R1+0x4a0] ;  /* 0x0004a000018a7983 */ /* 0x000f220000300a00 */
[----:B------:R-:W-:Y:S02]  /*3a30*/  IMAD.MOV.U32 R183, RZ, RZ, R103 ;  /* 0x000000ffffb77224 */ /* 0x000fe400078e0067 */
[----:B------:R-:W-:Y:S01]  /*3a40*/  IMAD.MOV.U32 R180, RZ, RZ, R100 ;  /* 0x000000ffffb47224 */ /* 0x000fe200078e0064 */
[----:B------:R-:W4:Y:S01]  /*3a50*/  LDL.LU.64 R136, [R1+0x498] ;  /* 0x0004980001887983 */ /* 0x000f220000300a00 */
[----:B------:R-:W-:Y:S02]  /*3a60*/  IMAD.MOV.U32 R181, RZ, RZ, R101 ;  /* 0x000000ffffb57224 */ /* 0x000fe400078e0065 */
        /* <DEDUP_REMOVED lines=56> */
[----:B------:R-:W-:-:S03]  /*3df0*/  IMAD.MOV.U32 R22, RZ, RZ, R53 ;  /* 0x000000ffff167224 */ /* 0x000fc600078e0035 */
        /* <DEDUP_REMOVED lines=22> */
[----:B0-----:R-:W4:Y:S04]  /*3f60*/  LDL.LU.64 R52, [R1+0x348] ;  /* 0x0003480001347983 */ /* 0x001f280000300a00 */
        /* <DEDUP_REMOVED lines=77> */
[----:B------:R-:W-:-:S02]  /*4440*/  IMAD.MOV.U32 R146, RZ, RZ, R228 ;  /* 0x000000ffff927224 */ /* 0x000fc400078e00e4 */
[----:B------:R-:W-:Y:S01]  /*4450*/  IMAD.MOV.U32 R147, RZ, RZ, R227 ;  /* 0x000000ffff937224 */ /* 0x000fe200078e00e3 */
[----:B------:R-:W-:Y:S01]  /*4460*/  MOV R227, R10 ;  /* 0x0000000a00e37202 */ /* 0x000fe20000000f00 */
[----:B------:R-:W-:Y:S02]  /*4470*/  IMAD.MOV.U32 R148, RZ, RZ, R226 ;  /* 0x000000ffff947224 */ /* 0x000fe400078e00e2 */
[----:B------:R-:W-:Y:S02]  /*4480*/  IMAD.MOV.U32 R150, RZ, RZ, R224 ;  /* 0x000000ffff967224 */ /* 0x000fe400078e00e0 */
[----:B------:R-:W-:Y:S02]  /*4490*/  IMAD.MOV.U32 R151, RZ, RZ, R223 ;  /* 0x000000ffff977224 */ /* 0x000fe400078e00df */
[----:B------:R-:W-:Y:S01]  /*44a0*/  IMAD.MOV.U32 R152, RZ, RZ, R222 ;  /* 0x000000ffff987224 */ /* 0x000fe200078e00de */
[----:B------:R-:W-:Y:S01]  /*44b0*/  MOV R222, R15 ;  /* 0x0000000f00de7202 */ /* 0x000fe20000000f00 */
[----:B------:R-:W-:-:S02]  /*44c0*/  IMAD.MOV.U32 R153, RZ, RZ, R221 ;  /* 0x000000ffff997224 */ /* 0x000fc400078e00dd */
[----:B------:R-:W-:Y:S02]  /*44d0*/  IMAD.MOV.U32 R155, RZ, RZ, R219 ;  /* 0x000000ffff9b7224 */ /* 0x000fe400078e00db */
[----:B------:R-:W-:Y:S02]  /*44e0*/  IMAD.MOV.U32 R133, RZ, RZ, R22 ;  /* 0x000000ffff857224 */ /* 0x000fe400078e0016 */
        /* <DEDUP_REMOVED lines=8> */
[----:B------:R-:W-:Y:S01]  /*4570*/  IMAD.MOV.U32 R219, RZ, RZ, R23 ;  /* 0x000000ffffdb7224 */ /* 0x000fe200078e0017 */
[----:B------:R0:W5:Y:S01]  /*4580*/  LDL.LU R22, [R1+0x2e4] ;  /* 0x0002e40001167983 */ /* 0x0001620000300800 */
[----:B------:R-:W-:-:S02]  /*4590*/  IMAD.MOV.U32 R220, RZ, RZ, R21 ;  /* 0x000000ffffdc7224 */ /* 0x000fc400078e0015 */
[----:B------:R-:W-:Y:S01]  /*45a0*/  IMAD.MOV.U32 R221, RZ, RZ, R20 ;  /* 0x000000ffffdd7224 */ /* 0x000fe200078e0014 */
[----:B------:R0:W5:Y:S01]  /*45b0*/  LDL.LU R19, [R1+0x2e0] ;  /* 0x0002e00001137983 */ /* 0x0001620000300800 */
[----:B------:R-:W-:Y:S02]  /*45c0*/  IMAD.MOV.U32 R223, RZ, RZ, R14 ;  /* 0x000000ffffdf7224 */ /* 0x000fe400078e000e */
[----:B------:R-:W-:Y:S01]  /*45d0*/  IMAD.MOV.U32 R224, RZ, RZ, R13 ;  /* 0x000000ffffe07224 */ /* 0x000fe200078e000d */
[----:B------:R0:W5:Y:S01]  /*45e0*/  LDL.LU R18, [R1+0x2dc] ;  /* 0x0002dc0001127983 */ /* 0x0001620000300800 */
[----:B------:R-:W-:Y:S02]  /*45f0*/  IMAD.MOV.U32 R225, RZ, RZ, R12 ;  /* 0x000000ffffe17224 */ /* 0x000fe400078e000c */
        /* <DEDUP_REMOVED lines=78> */
[----:B-1----:R0:W5:Y:S04]  /*4ae0*/  LDL.LU.64 R154, [R1+0x2c8] ;  /* 0x0002c800019a7983 */ /* 0x0021680000300a00 */
[----:B------:R0:W5:Y:S04]  /*4af0*/  LDL.LU.64 R152, [R1+0x2c0] ;  /* 0x0002c00001987983 */ /* 0x0001680000300a00 */
        /* <DEDUP_REMOVED lines=22> */
[----:B------:R-:W-:Y:S01]  /*4c60*/  UIADD3 UR6, UR10, 0x806, URZ ;  /* 0x000008060a067890 */ /* 0x000fe2000fffe03f */
[----:B------:R-:W-:Y:S01]  /*4c70*/  UMOV UR7, 0x40000040 ;  /* 0x4000004000077882 */ /* 0x000fe20000000000 */
[----:B--2---:R-:W-:-:S07]  /*4c80*/  WARPGROUP.ARRIVE ;  /* 0x00000000000079c5 */ /* 0x004fce0000000000 */
[----:B------:R-:W-:Y:S03]  /*4c90*/  IGMMA.64x256x32.S8.S8 R24, gdesc[UR4], R24, gsb0 ;  /* 0x06600000041879f1 */ /* 0x000fe60008041018 */
[----:B------:R-:W-:Y:S02]  /*4ca0*/  WARPGROUP.DEPBAR.LE gsb0, 0x0 ;  /* 0x00008000000079c5 */ /* 0x000fe40000010000 */
[----:B0-----:R-:W-:Y:S05]  /*4cb0*/  @!P2 BRA `(.L_x_21) ;  /* 0x0000004000dca947 */ /* 0x001fea0003800000 */
[----:B------:R-:W-:Y:S01]  /*4cc0*/  UIADD3 UR10, UR49, 0x1, URZ ;  /* 0x00000001310a7890 */ /* 0x000fe2000fffe03f */
[----:B------:R-:W-:Y:S01]  /*4cd0*/  UMOV UR12, UR44 ;  /* 0x0000002c000c7c82 */ /* 0x000fe20008000000 */
[----:B------:R-:W-:Y:S02]  /*4ce0*/  UMOV UR13, UR49 ;  /* 0x00000031000d7c82 */ /* 0x000fe40008000000 */
[----:B------:R-:W-:-:S04]  /*4cf0*/  UISETP.NE.AND UP0, UPT, UR10, 0x3, UPT ;  /* 0x000000030a00788c */ /* 0x000fc8000bf05270 */
[----:B------:R-:W-:Y:S02]  /*4d00*/  USEL UR11, URZ, 0x1, UP0 ;  /* 0x000000013f0b7887 */ /* 0x000fe40008000000 */
[----:B------:R-:W-:Y:S02]  /*4d10*/  USEL UR10, UR10, URZ, UP0 ;  /* 0x0000003f0a0a7287 */ /* 0x000fe40008000000 */
[----:B------:R-:W-:-:S12]  /*4d20*/  ULOP3.LUT UR11, UR36, UR11, URZ, 0x3c, !UPT ;  /* 0x0000000b240b7292 */ /* 0x000fd8000f8e3c3f */
.L_x_28:
[----:B------:R-:W-:Y:S05]  /*4d30*/  @!P0 BRA `(.L_x_22) ;  /* 0x0000000000048947 */ /* 0x000fea0003800000 */
[----:B------:R-:W-:Y:S01]  /*4d40*/  BPT.TRAP 0x1 ;  /* 0x000000040000795c */ /* 0x000fe20000300000 */
.L_x_22:
[----:B------:R-:W-:Y:S01]  /*4d50*/  ULEA UR4, UR10, UR42, 0x3 ;  /* 0x0000002a0a047291 */ /* 0x000fe2000f8e183f */
[----:B------:R-:W-:-:S05]  /*4d60*/  IMAD.U32 R0, RZ, RZ, UR11 ;  /* 0x0000000bff007e24 */ /* 0x000fca000f8e00ff */
[----:B------:R-:W-:-:S04]  /*4d70*/  SHF.L.U32 R0, R0, 0x1f, RZ ;  /* 0x0000001f00007819 */ /* 0x000fc800000006ff */
[----:B------:R0:W1:Y:S01]  /*4d80*/  SYNCS.PHASECHK.TRANS64.TRYWAIT P1, [UR4], R0 ;  /* 0x00000000ff0075a7 */ /* 0x0000620008020144 */
[----:B------:R-:W-:Y:S05]  /*4d90*/  @!P0 BRA `(.L_x_23) ;  /* 0x0000000000048947 */ /* 0x000fea0003800000 */
[----:B------:R-:W-:Y:S01]  /*4da0*/  BPT.TRAP 0x1 ;  /* 0x000000040000795c */ /* 0x000fe20000300000 */
.L_x_23:
[----:B-1----:R-:W-:Y:S05]  /*4db0*/  @P1 BRA `(.L_x_24) ;  /* 0x0000000000081947 */ /* 0x002fea0003800000 */
[----:B------:R-:W1:Y:S02]  /*4dc0*/  SYNCS.PHASECHK.TRANS64.TRYWAIT P1, [UR4], R0 ;  /* 0x00000000ff0075a7 */ /* 0x000e640008020144 */
[----:B-1----:R-:W-:Y:S05]  /*4dd0*/  @!P1 BRA `(.L_x_25) ;  /* 0x0000013c00f09947 */ /* 0x002fea0003800000 */
.L_x_24:
[----:B-----5:R-:W-:Y:S04]  /*4de0*/  STL.64 [R1+0x7a0], R154 ;  /* 0x0007a09a01007387 */ /* 0x020fe80000100a00 */
        /* <DEDUP_REMOVED lines=63> */
[----:B--2---:R-:W2:Y:S04]  /*51e0*/  LDL.LU.64 R28, [R1] ;  /* 0x00000000011c7983 */ /* 0x004ea80000300a00 */
        /* <DEDUP_REMOVED lines=63> */
[----:B------:R-:W-:-:S02]  /*55e0*/  ULEA UR15, UR10, UR9, 0x9 ;  /* 0x000000090a0f7291 */ /* 0x000fc4000f8e483f */
[----:B------:R-:W-:Y:S01]  /*55f0*/  ULEA UR14, UR10, UR8, 0xc ;  /* 0x000000080a0e7291 */ /* 0x000fe2000f8e603f */
[----:B------:R-:W-:Y:S01]  /*5600*/  STL [R1+0x2e4], R22 ;  /* 0x0002e41601007387 */ /* 0x000fe20000100800 */
[----:B------:R-:W-:Y:S01]  /*5610*/  UMOV UR5, 0x40000040 ;  /* 0x4000004000057882 */ /* 0x000fe20000000000 */
[----:B------:R-:W-:Y:S02]  /*5620*/  UMOV UR7, 0x40000040 ;  /* 0x4000004000077882 */ /* 0x000fe40000000000 */
[----:B------:R-:W-:Y:S01]  /*5630*/  UMOV UR4, UR15 ;  /* 0x0000000f00047c82 */ /* 0x000fe20008000000 */
[----:B------:R-:W-:Y:S01]  /*5640*/  STL [R1+0x2e0], R19 ;  /* 0x0002e01301007387 */ /* 0x000fe20000100800 */
[----:B------:R-:W-:-:S03]  /*5650*/  UMOV UR6, UR14 ;  /* 0x0000000e00067c82 */ /* 0x000fc60008000000 */
[----:B------:R-:W-:Y:S04]  /*5660*/  STL [R1+0x2dc], R18 ;  /* 0x0002dc1201007387 */ /* 0x000fe80000100800 */
[----:B------:R-:W-:Y:S04]  /*5670*/  STL [R1+0x2d8], R17 ;  /* 0x0002d81101007387 */ /* 0x000fe80000100800 */
[----:B------:R-:W-:Y:S04]  /*5680*/  STL [R1+0x2d4], R16 ;  /* 0x0002d41001007387 */ /* 0x000fe80000100800 */
[----:B------:R3:W-:Y:S01]  /*5690*/  STL [R1+0x2d0], R2 ;  /* 0x0002d00201007387 */ /* 0x0007e20000100800 */
[----:B--2---:R-:W-:-:S06]  /*56a0*/  WARPGROUP.ARRIVE ;  /* 0x00000000000079c5 */ /* 0x004fcc0000000000 */
[----:B------:R-:W-:Y:S03]  /*56b0*/  IGMMA.64x256x32.S8.S8 R28, gdesc[UR4], R28, gsb0 ;  /* 0x06600000041c79f1 */ /* 0x000fe6000804101c */
[----:B------:R-:W-:Y:S02]  /*56c0*/  WARPGROUP.DEPBAR.LE gsb0, 0x0 ;  /* 0x00008000000079c5 */ /* 0x000fe40000010000 */
[----:B------:R-:W-:Y:S01]  /*56d0*/  STL.64 [R1], R28 ;  /* 0x0000001c01007387 */ /* 0x000fe20000100a00 */
[----:B---3--:R-:W-:Y:S01]  /*56e0*/  MOV R2, R154 ;  /* 0x0000009a00027202 */ /* 0x008fe20000000f00 */
[----:B01----:R-:W-:Y:S01]  /*56f0*/  IMAD.MOV.U32 R0, RZ, RZ, R155 ;  /* 0x000000ffff007224 */ /* 0x003fe200078e009b */
[----:B------:R-:W-:Y:S01]  /*5700*/  MOV R6, R150 ;  /* 0x0000009600067202 */ /* 0x000fe20000000f00 */
        /* <DEDUP_REMOVED lines=249> */
[----:B------:R-:W-:Y:S02]  /*66a0*/  IMAD.MOV.U32 R146, RZ, RZ, R222 ;  /* 0x000000ffff927224 */ /* 0x000fe400078e00de */
[----:B------:R-:W-:Y:S01]  /*66b0*/  IMAD.MOV.U32 R148, RZ, RZ, R220 ;  /* 0x000000ffff947224 */ /* 0x000fe200078e00dc */
[----:B------:R-:W-:Y:S01]  /*66c0*/  MOV R220, R16 ;  /* 0x0000001000dc7202 */ /* 0x000fe20000000f00 */
[----:B------:R-:W-:Y:S02]  /*66d0*/  IMAD.MOV.U32 R149, RZ, RZ, R219 ;  /* 0x000000ffff957224 */ /* 0x000fe400078e00db */
[----:B------:R-:W-:Y:S02]  /*66e0*/  IMAD.MOV.U32 R150, RZ, RZ, R218 ;  /* 0x000000ffff967224 */ /* 0x000fe400078e00da */
[----:B------:R-:W-:Y:S01]  /*66f0*/  IMAD.MOV.U32 R152, RZ, RZ, R216 ;  /* 0x000000ffff987224 */ /* 0x000fe200078e00d8 */
[----:B------:R-:W-:Y:S01]  /*6700*/  MOV R216, R20 ;  /* 0x0000001400d87202 */ /* 0x000fe20000000f00 */
        /* <DEDUP_REMOVED lines=19> */
[----:B------:R-:W-:Y:S01]  /*6840*/  IMAD.MOV.U32 R235, RZ, RZ, R0 ;  /* 0x000000ffffeb7224 */ /* 0x000fe200078e0000 */
[----:B------:R-:W-:Y:S02]  /*6850*/  UIADD3 UR4, UR15, 0x2, URZ ;  /* 0x000000020f047890 */ /* 0x000fe4000fffe03f */
[----:B------:R-:W-:Y:S01]  /*6860*/  UIADD3 UR6, UR14, 0x2, URZ ;  /* 0x000000020e067890 */ /* 0x000fe2000fffe03f */
[----:B------:R-:W-:Y:S01]  /*6870*/  UMOV UR5, 0x40000040 ;  /* 0x4000004000057882 */ /* 0x000fe20000000000 */
[----:B------:R-:W-:Y:S01]  /*6880*/  UMOV UR7, 0x40000040 ;  /* 0x4000004000077882 */ /* 0x000fe20000000000 */
        /* <DEDUP_REMOVED lines=92> */
[----:B------:R-:W-:Y:S01]  /*6e50*/  UMOV UR7, 0x40000040 ;  /* 0x4000004000077882 */ /* 0x000fe20000000000 */
[----:B----4-:R-:W-:-:S07]  /*6e60*/  WARPGROUP.ARRIVE ;  /* 0x00000000000079c5 */ /* 0x010fce0000000000 */
[----:B------:R-:W-:Y:S01]  /*6e70*/  IGMMA.64x256x32.S8.S8 R24, gdesc[UR4], R24, gsb0 ;  /* 0x06600000041879f1 */ /* 0x000fe20008041018 */
[----:B--2---:R-:W-:Y:S04]  /*6e80*/  STL.64 [R1+0x4e0], R154 ;  /* 0x0004e09a01007387 */ /* 0x004fe80000100a00 */
[----:B---3--:R-:W-:Y:S01]  /*6e90*/  STL.64 [R1+0x4d8], R152 ;  /* 0x0004d89801007387 */ /* 0x008fe20000100a00 */
[----:B------:R-:W-:-:S03]  /*6ea0*/  WARPGROUP.DEPBAR.LE gsb0, 0x0 ;  /* 0x00008000000079c5 */ /* 0x000fc60000010000 */
        /* <DEDUP_REMOVED lines=141> */
[----:B------:R-:W-:Y:S01]  /*7780*/  STL.64 [R1+0x40], R44 ;  /* 0x0000402c01007387 */ /* 0x000fe20000100a00 */
[----:B------:R-:W-:-:S03]  /*7790*/  IMAD.MOV.U32 R3, RZ, RZ, R154 ;  /* 0x000000ffff037224 */ /* 0x000fc600078e009a */
[----:B------:R-:W-:Y:S01]  /*77a0*/  STL.64 [R1+0x48], R46 ;  /* 0x0000482e01007387 */ /* 0x000fe20000100a00 */
[----:B------:R-:W-:-:S03]  /*77b0*/  IMAD.MOV.U32 R0, RZ, RZ, R155 ;  /* 0x000000ffff007224 */ /* 0x000fc600078e009b */
[----:B------:R-:W-:Y:S01]  /*77c0*/  STL.64 [R1+0x50], R48 ;  /* 0x0000503001007387 */ /* 0x000fe20000100a00 */
[----:B------:R-:W-:Y:S01]  /*77d0*/  IMAD.MOV.U32 R5, RZ, RZ, R152 ;  /* 0x000000ffff057224 */ /* 0x000fe200078e0098 */
[----:B------:R-:W-:Y:S02]  /*77e0*/  MOV R4, R153 ;  /* 0x0000009900047202 */ /* 0x000fe40000000f00 */
[----:B------:R-:W-:Y:S01]  /*77f0*/  STL.64 [R1+0x58], R50 ;  /* 0x0000583201007387 */ /* 0x000fe20000100a00 */
[----:B------:R-:W-:-:S03]  /*7800*/  IMAD.MOV.U32 R7, RZ, RZ, R150 ;  /* 0x000000ffff077224 */ /* 0x000fc600078e0096 */
[----:B------:R0:W-:Y:S01]  /*7810*/  STL [R1+0x60], R52 ;  /* 0x0000603401007387 */ /* 0x0001e20000100800 */
[----:B------:R-:W-:Y:S01]  /*7820*/  IMAD.MOV.U32 R6, RZ, RZ, R151 ;  /* 0x000000ffff067224 */ /* 0x000fe200078e0097 */
[----:B------:R-:W-:Y:S02]  /*7830*/  MOV R8, R149 ;  /* 0x0000009500087202 */ /* 0x000fe40000000f00 */
[----:B------:R-:W2:Y:S01]  /*7840*/  LDL.LU.64 R154, [R1+0x4e0] ;  /* 0x0004e000019a7983 */ /* 0x000ea20000300a00 */
[----:B------:R-:W-:-:S03]  /*7850*/  IMAD.MOV.U32 R9, RZ, RZ, R148 ;  /* 0x000000ffff097224 */ /* 0x000fc600078e0094 */
[----:B------:R-:W3:Y:S01]  /*7860*/  LDL.LU.64 R152, [R1+0x4d8] ;  /* 0x0004d80001987983 */ /* 0x000ee20000300a00 */
[----:B------:R-:W-:Y:S01]  /*7870*/  IMAD.MOV.U32 R11, RZ, RZ, R146 ;  /* 0x000000ffff0b7224 */ /* 0x000fe200078e0092 */
[----:B------:R-:W-:Y:S01]  /*7880*/  MOV R12, R145 ;  /* 0x00000091000c7202 */ /* 0x000fe20000000f00 */
[----:B------:R-:W-:Y:S01]  /*7890*/  IMAD.MOV.U32 R10, RZ, RZ, R147 ;  /* 0x000000ffff0a7224 */ /* 0x000fe200078e0093 */
[----:B------:R-:W4:Y:S01]  /*78a0*/  LDL.LU.64 R150, [R1+0x4d0] ;  /* 0x0004d00001967983 */ /* 0x000f220000300a00 */
[----:B------:R-:W-:-:S03]  /*78b0*/  IMAD.MOV.U32 R13, RZ, RZ, R144 ;  /* 0x000000ffff0d7224 */ /* 0x000fc600078e0090 */
[----:B------:R-:W4:Y:S01]  /*78c0*/  LDL.LU.64 R148, [R1+0x4c8] ;  /* 0x0004c80001947983 */ /* 0x000f220000300a00 */
        /* <DEDUP_REMOVED lines=352> */
[----:B------:R-:W-:Y:S01]  /*8ed0*/  BPT.TRAP 0x1 ;  /* 0x000000040000795c */ /* 0x000fe20000300000 */
.L_x_26:
[----:B------:R-:W-:Y:S02]  /*8ee0*/  UISETP.GT.U32.AND UP0, UPT, UR37, 0x1, UPT ;  /* 0x000000012500788c */ /* 0x000fe4000bf04070 */
[----:B------:R-:W-:-:S04]  /*8ef0*/  ULEA UR4, UR13, UR42, 0x3 ;  /* 0x0000002a0d047291 */ /* 0x000fc8000f8e183f */
[----:B------:R-:W-:Y:S01]  /*8f00*/  UIADD3 UR4, UR4, 0x18, URZ ;  /* 0x0000001804047890 */ /* 0x000fe2000fffe03f */
[----:B------:R-:W-:-:S03]  /*8f10*/  PLOP3.LUT P1, PT, PT, PT, UP0, 0x80, 0x0 ;  /* 0x000000000000781c */ /* 0x000fc60003f2f008 */
[----:B------:R-:W-:-:S09]  /*8f20*/  UPRMT UR4, URZ, 0x654, UR4 ;  /* 0x000006543f047896 */ /* 0x000fd20008000004 */
[----:B------:R-:W-:Y:S01]  /*8f30*/  SYNCS.ARRIVE.TRANS64.RED.A1T0 RZ, [UR4], RZ ;  /* 0x000000ffffff79a7 */ /* 0x000fe20008100404 */
[----:B------:R-:W-:Y:S05]  /*8f40*/  @P1 BRA `(.L_x_27) ;  /* 0x0000000000041947 */ /* 0x000fea0003800000 */
[----:B------:R-:W-:Y:S01]  /*8f50*/  BPT.TRAP 0x1 ;  /* 0x000000040000795c */ /* 0x000fe20000300000 */
.L_x_27:
[----:B------:R-:W-:Y:S02]  /*8f60*/  UISETP.GT.AND UP2, UPT, UR12, 0x1, UPT ;  /* 0x000000010c00788c */ /* 0x000fe4000bf44270 */
[----:B------:R-:W-:Y:S02]  /*8f70*/  UIADD3 UR10, UR10, 0x1, URZ ;  /* 0x000000010a0a7890 */ /* 0x000fe4000fffe03f */
[----:B------:R-:W-:Y:S02]  /*8f80*/  UIADD3 UR13, UR13, 0x1, URZ ;  /* 0x000000010d0d7890 */ /* 0x000fe4000fffe03f */
[----:B------:R-:W-:Y:S01]  /*8f90*/  PLOP3.LUT P1, PT, PT, PT, UP2, 0x80, 0x0 ;  /* 0x000000000000781c */ /* 0x000fe20003f2f028 */
[----:B------:R-:W-:Y:S02]  /*8fa0*/  UISETP.NE.AND UP0, UPT, UR10, 0x3, UPT ;  /* 0x000000030a00788c */ /* 0x000fe4000bf05270 */
[----:B------:R-:W-:Y:S02]  /*8fb0*/  UIADD3 UR4, UR12, -0x1, URZ ;  /* 0xffffffff0c047890 */ /* 0x000fe4000fffe03f */
[----:B------:R-:W-:-:S02]  /*8fc0*/  UISETP.NE.AND UP1, UPT, UR13, 0x3, UPT ;  /* 0x000000030d00788c */ /* 0x000fc4000bf25270 */
[----:B------:R-:W-:Y:S02]  /*8fd0*/  USEL UR5, URZ, 0x1, UP0 ;  /* 0x000000013f057887 */ /* 0x000fe40008000000 */
[----:B------:R-:W-:Y:S02]  /*8fe0*/  USEL UR10, UR10, URZ, UP0 ;  /* 0x0000003f0a0a7287 */ /* 0x000fe40008000000 */
[----:B------:R-:W-:Y:S02]  /*8ff0*/  USEL UR13, UR13, URZ, UP1 ;  /* 0x0000003f0d0d7287 */ /* 0x000fe40008800000 */
[----:B------:R-:W-:Y:S01]  /*9000*/  ULOP3.LUT UR11, UR11, UR5, URZ, 0x3c, !UPT ;  /* 0x000000050b0b7292 */ /* 0x000fe2000f8e3c3f */
[----:B------:R-:W-:Y:S01]  /*9010*/  UMOV UR12, UR4 ;  /* 0x00000004000c7c82 */ /* 0x000fe20008000000 */
[----:B------:R-:W-:Y:S10]  /*9020*/  @P1 BRA `(.L_x_28) ;  /* 0xffffffbc00401947 */ /* 0x000ff4000383ffff */
.L_x_21:
[----:B------:R-:W0:Y:S02]  /*9030*/  LDC R0, c[0x0][0x28c] ;  /* 0x0000a300ff007b82 */ /* 0x000e240000000800 */
[----:B0-----:R-:W-:Y:S01]  /*9040*/  ISETP.GE.AND P1, PT, R0, 0x1, PT ;  /* 0x000000010000780c */ /* 0x001fe20003f26270 */
[----:B------:R-:W-:-:S04]  /*9050*/  IMAD.U32 R0, RZ, RZ, UR45 ;  /* 0x0000002dff007e24 */ /* 0x000fc8000f8e00ff */
[----:B------:R0:W-:Y:S08]  /*9060*/  SYNCS.ARRIVE.TRANS64.A1T0 RZ, [R0+UR43], RZ ;  /* 0x000000ff00ff79a7 */ /* 0x0001f0000810002b */
[----:B0-----:R-:W-:Y:S05]  /*9070*/  @!P1 BRA `(.L_x_29) ;  /* 0x0000000000389947 */ /* 0x001fea0003800000 */
[----:B------:R-:W-:Y:S05]  /*9080*/  @!P0 BRA `(.L_x_30) ;  /* 0x0000000000048947 */ /* 0x000fea0003800000 */
[----:B------:R-:W-:Y:S01]  /*9090*/  BPT.TRAP 0x1 ;  /* 0x000000040000795c */ /* 0x000fe20000300000 */
.L_x_30:
[----:B------:R-:W-:Y:S02]  /*90a0*/  UIADD3 UR6, UR44, UR49, URZ ;  /* 0x000000312c067290 */ /* 0x000fe4000fffe03f */
[----:B------:R-:W-:Y:S02]  /*90b0*/  UISETP.GT.U32.AND UP0, UPT, UR37, 0x1, UPT ;  /* 0x000000012500788c */ /* 0x000fe4000bf04070 */
[----:B------:R-:W-:-:S04]  /*90c0*/  UIMAD.WIDE.U32 UR4, UR6, -0x55555555, URZ ;  /* 0xaaaaaaab060478a5 */ /* 0x000fc8000f8e003f */
[----:B------:R-:W-:Y:S01]  /*90d0*/  USHF.R.U32.HI UR4, URZ, 0x1, UR5 ;  /* 0x000000013f047899 */ /* 0x000fe20008011605 */
[----:B------:R-:W-:-:S03]  /*90e0*/  PLOP3.LUT P0, PT, PT, PT, UP0, 0x80, 0x0 ;  /* 0x000000000000781c */ /* 0x000fc60003f0f008 */
[----:B------:R-:W-:-:S04]  /*90f0*/  UIMAD UR6, UR4, -0x3, UR6 ;  /* 0xfffffffd040678a4 */ /* 0x000fc8000f8e0206 */
[----:B------:R-:W-:-:S04]  /*9100*/  ULEA UR6, UR6, UR42, 0x3 ;  /* 0x0000002a06067291 */ /* 0x000fc8000f8e183f */
[----:B------:R-:W-:-:S04]  /*9110*/  UIADD3 UR6, UR6, 0x18, URZ ;  /* 0x0000001806067890 */ /* 0x000fc8000fffe03f */
[----:B------:R-:W-:-:S09]  /*9120*/  UPRMT UR6, URZ, 0x654, UR6 ;  /* 0x000006543f067896 */ /* 0x000fd20008000006 */
[----:B------:R-:W-:Y:S01]  /*9130*/  SYNCS.ARRIVE.TRANS64.RED.A1T0 RZ, [UR6], RZ ;  /* 0x000000ffffff79a7 */ /* 0x000fe20008100406 */
[----:B------:R-:W-:Y:S05]  /*9140*/  @P0 BRA `(.L_x_29) ;  /* 0x0000000000040947 */ /* 0x000fea0003800000 */
[----:B------:R-:W-:Y:S01]  /*9150*/  BPT.TRAP 0x1 ;  /* 0x000000040000795c */ /* 0x000fe20000300000 */
.L_x_29:
[----:B------:R-:W-:Y:S01]  /*9160*/  MOV R0, UR46 ;  /* 0x0000002e00007c02 */ /* 0x000fe20008000f00 */
[----:B------:R-:W-:Y:S02]  /*9170*/  UIADD3 UR49, UR40, UR49, URZ ;  /* 0x0000003128317290 */ /* 0x000fe4000fffe03f */
[----:B------:R-:W-:Y:S01]  /*9180*/  UISETP.GE.U32.AND UP1, UPT, UR40, 0x3, UPT ;  /* 0x000000032800788c */ /* 0x000fe2000bf26070 */
[----:B------:R-:W-:Y:S01]  /*9190*/  SHF.L.U32 R0, R0, 0x1f, RZ ;  /* 0x0000001f00007819 */ /* 0x000fe200000006ff */
[----:B------:R-:W-:Y:S02]  /*91a0*/  UISETP.GT.U32.AND UP0, UPT, UR49, 0x2, UPT ;  /* 0x000000023100788c */ /* 0x000fe4000bf04070 */
[----:B------:R-:W-:Y:S01]  /*91b0*/  UIMAD.WIDE.U32 UR4, UR49, -0x55555555, URZ ;  /* 0xaaaaaaab310478a5 */ /* 0x000fe2000f8e003f */
[----:B-----5:R-:W0:Y:S01]  /*91c0*/  SYNCS.PHASECHK.TRANS64.TRYWAIT P0, [R22+UR41+0x10], R0 ;  /* 0x00001000160075a7 */ /* 0x020e220008000169 */
[----:B------:R-:W-:Y:S02]  /*91d0*/  UISETP.LT.U32.AND UP0, UPT, UR40, 0x3, UP0 ;  /* 0x000000032800788c */ /* 0x000fe40008701070 */
[----:B------:R-:W-:-:S02]  /*91e0*/  USHF.R.U32.HI UR4, URZ, 0x1, UR5 ;  /* 0x000000013f047899 */ /* 0x000fc40008011605 */
[----:B------:R-:W-:Y:S02]  /*91f0*/  USEL UR6, URZ, 0x1, !UP0 ;  /* 0x000000013f067887 */ /* 0x000fe4000c000000 */
[----:B------:R-:W-:Y:S02]  /*9200*/  UIMAD UR49, UR4, -0x3, UR49 ;  /* 0xfffffffd043178a4 */ /* 0x000fe4000f8e0231 */
[----:B------:R-:W-:-:S04]  /*9210*/  ULOP3.LUT UR36, UR36, UR6, URZ, 0x3c, !UPT ;  /* 0x0000000624247292 */ /* 0x000fc8000f8e3c3f */
[----:B------:R-:W-:Y:S01]  /*9220*/  @UP1 ULOP3.LUT UR36, UR36, 0x1, UR4, 0x78, !UPT ;  /* 0x0000000124241892 */ /* 0x000fe2000f8e7804 */
[----:B0-----:R-:W-:Y:S11]  /*9230*/  @!P0 BRA `(.L_x_31) ;  /* 0x000000f800f08947 */ /* 0x001ff60003800000 */
.L_x_572:
[----:B------:R-:W2:Y:S01]  /*9240*/  LDL R4, [R1+0x208] ;  /* 0x0002080001047983 */ /* 0x000ea20000100800 */
[----:B------:R-:W-:Y:S01]  /*9250*/  IMAD.SHL.U32 R10, R152, 0x2, RZ ;  /* 0x00000002980a7824 */ /* 0x000fe200078e00ff */
[----:B------:R-:W-:Y:S01]  /*9260*/  SHF.R.S32.HI R12, RZ, 0x1f, R19 ;  /* 0x0000001fff0c7819 */ /* 0x000fe20000011413 */
[----:B------:R-:W1:Y:S01]  /*9270*/  LDC R13, c[0x0][0x288] ;  /* 0x0000a200ff0d7b82 */ /* 0x000e620000000800 */
[----:B------:R-:W-:Y:S01]  /*9280*/  ULDC.64 UR4, c[0x0][0x5d0] ;  /* 0x0001740000047ab9 */ /* 0x000fe20000000a00 */
[----:B------:R-:W-:Y:S01]  /*9290*/  IMAD.SHL.U32 R14, R2, 0x200, RZ ;  /* 0x00000200020e7824 */ /* 0x000fe200078e00ff */
[----:B------:R-:W-:Y:S01]  /*92a0*/  SHF.R.S32.HI R11, RZ, 0x1f, R10 ;  /* 0x0000001fff0b7819 */ /* 0x000fe2000001140a */
[----:B0-----:R-:W-:-:S03]  /*92b0*/  IMAD R0, R12, UR4, RZ ;  /* 0x000000040c007c24 */ /* 0x001fc6000f8e02ff */
[----:B------:R-:W-:Y:S01]  /*92c0*/  SHF.R.S32.HI R15, RZ, 0x1f, R14 ;  /* 0x0000001fff0f7819 */ /* 0x000fe2000001140e */
[----:B------:R-:W-:Y:S01]  /*92d0*/  IMAD.WIDE.U32 R2, R19, UR4, R10 ;  /* 0x0000000413027c25 */ /* 0x000fe2000f8e000a */
[----:B------:R-:W-:-:S03]  /*92e0*/  ULDC UR4, c[0x0][0x284] ;  /* 0x0000a10000047ab9 */ /* 0x000fc60000000800 */
[----:B------:R-:W-:Y:S01]  /*92f0*/  IMAD R0, R19, UR5, R0 ;  /* 0x0000000513007c24 */ /* 0x000fe2000f8e0200 */
[----:B------:R-:W-:-:S04]  /*9300*/  IADD3 R2, P0, R14, R2, RZ ;  /* 0x000000020e027210 */ /* 0x000fc80007f1e0ff */
[----:B------:R-:W-:Y:S01]  /*9310*/  IADD3.X R3, R15, R3, R0, P0, !PT ;  /* 0x000000030f037210 */ /* 0x000fe200007fe400 */
[----:B--2---:R-:W-:-:S05]  /*9320*/  IMAD.SHL.U32 R0, R4, 0x40, RZ ;  /* 0x0000004004007824 */ /* 0x004fca00078e00ff */
[----:B------:R-:W-:-:S04]  /*9330*/  ISETP.GE.AND P0, PT, R0, UR4, PT ;  /* 0x0000000400007c0c */ /* 0x000fc8000bf06270 */
[----:B-1----:R-:W-:-:S13]  /*9340*/  ISETP.GE.OR P0, PT, R14, R13, P0 ;  /* 0x0000000d0e00720c */ /* 0x002fda0000706670 */
[----:B------:R-:W-:Y:S05]  /*9350*/  @P0 BRA `(.L_x_32) ;  /* 0x000000e000a00947 */ /* 0x000fea0003800000 */
[----:B------:R-:W0:Y:S01]  /*9360*/  LDC.64 R6, c[0x0][0x5c8] ;  /* 0x00017200ff067b82 */ /* 0x000e220000000a00 */
[----:B------:R-:W-:Y:S01]  /*9370*/  IMAD.WIDE R8, R4, 0x40, R154 ;  /* 0x0000004004087825 */ /* 0x000fe200078e029a */
[----:B------:R-:W-:Y:S01]  /*9380*/  ISETP.NE.AND P0, PT, R18, RZ, PT ;  /* 0x000000ff1200720c */ /* 0x000fe20003f05270 */
[----:B------:R-:W-:Y:S01]  /*9390*/  ULDC.64 UR4, c[0x0][0x5c0] ;  /* 0x0001700000047ab9 */ /* 0x000fe20000000a00 */
[----:B------:R-:W-:Y:S01]  /*93a0*/  BSSY B0, `(.L_x_32) ;  /* 0x0000e23000007945 */ /* 0x000fe20003800000 */
[----:B------:R-:W-:Y:S02]  /*93b0*/  IMAD R13, R152, -0x2, R13 ;  /* 0xfffffffe980d7824 */ /* 0x000fe400078e020d */
[----:B------:R-:W-:Y:S02]  /*93c0*/  IMAD.IADD R0, R153, 0x1, -R0 ;  /* 0x0000000199007824 */ /* 0x000fe400078e0a00 */
[-C--:B0-----:R-:W-:Y:S02]  /*93d0*/  IMAD R4, R9, R6.reuse, RZ ;  /* 0x0000000609047224 */ /* 0x081fe400078e02ff */
[----:B------:R-:W-:-:S04]  /*93e0*/  IMAD.WIDE.U32 R2, R8, R6, R2 ;  /* 0x0000000608027225 */ /* 0x000fc800078e0002 */
[----:B------:R-:W-:Y:S01]  /*93f0*/  IMAD R4, R8, R7, R4 ;  /* 0x0000000708047224 */ /* 0x000fe200078e0204 */
[----:B------:R-:W-:-:S04]  /*9400*/  IADD3 R2, P1, R2, UR4, RZ ;  /* 0x0000000402027c10 */ /* 0x000fc8000ff3e0ff */
[----:B------:R-:W-:-:S04]  /*9410*/  IADD3 R4, R3, R4, RZ ;  /* 0x0000000403047210 */ /* 0x000fc80007ffe0ff */
[----:B------:R-:W-:Y:S02]  /*9420*/  IADD3.X R3, R4, UR5, RZ, P1, !PT ;  /* 0x0000000504037c10 */ /* 0x000fe40008ffe4ff */
[----:B------:R-:W-:-:S04]  /*9430*/  LEA R4, P1, R6, R2, 0x3 ;  /* 0x0000000206047211 */ /* 0x000fc800078218ff */
[----:B------:R-:W-:Y:S01]  /*9440*/  LEA.HI.X R5, R6, R3, R7, 0x3, P1 ;  /* 0x0000000306057211 */ /* 0x000fe200008f1c07 */
[----:B------:R-:W-:Y:S01]  /*9450*/  IMAD.IADD R7, R13, 0x1, -R14 ;  /* 0x000000010d077824 */ /* 0x000fe200078e0a0e */
[----:B------:R-:W-:Y:S07]  /*9460*/  @!P0 BRA `(.L_x_33) ;  /* 0x000000a000588947 */ /* 0x000fee0003800000 */
[----:B------:R-:W-:Y:S01]  /*9470*/  ULDC.64 UR4, c[0x0][0x5b8] ;  /* 0x00016e0000047ab9 */ /* 0x000fe20000000a00 */
[----:B------:R-:W0:Y:S01]  /*9480*/  LDC.64 R20, c[0x0][0x5a8] ;  /* 0x00016a00ff147b82 */ /* 0x000e220000000a00 */
[----:B------:R-:W-:Y:S01]  /*9490*/  IMAD.WIDE.U32 R10, R19, UR4, R10 ;  /* 0x00000004130a7c25 */ /* 0x000fe2000f8e000a */
[----:B------:R-:W-:Y:S01]  /*94a0*/  ISETP.GE.AND P3, PT, R7, 0x1, PT ;  /* 0x000000010700780c */ /* 0x000fe20003f66270 */
[----:B------:R-:W-:Y:S02]  /*94b0*/  BSSY B1, `(.L_x_34) ;  /* 0x000000e000017945 */ /* 0x000fe40003800000 */
[----:B------:R-:W-:Y:S01]  /*94c0*/  IMAD R12, R12, UR4, RZ ;  /* 0x000000040c0c7c24 */ /* 0x000fe2000f8e02ff */
[----:B------:R-:W-:Y:S02]  /*94d0*/  IADD3 R14, P0, R14, R10, RZ ;  /* 0x0000000a0e0e7210 */ /* 0x000fe40007f1e0ff */
[----:B------:R-:W-:Y:S01]  /*94e0*/  ISETP.LT.OR P1, PT, R0, 0x1, !P3 ;  /* 0x000000010000780c */ /* 0x000fe20005f21670 */
[----:B------:R-:W-:-:S05]  /*94f0*/  IMAD R12, R19, UR5, R12 ;  /* 0x00000005130c7c24 */ /* 0x000fca000f8e020c */
[----:B------:R-:W-:Y:S02]  /*9500*/  IADD3.X R15, R15, R11, R12, P0, !PT ;  /* 0x0000000b0f0f7210 */ /* 0x000fe400007fe40c */
[----:B------:R-:W1:Y:S02]  /*9510*/  LDC.64 R12, c[0x0][0x5b0] ;  /* 0x00016c00ff0c7b82 */ /* 0x000e640000000a00 */
[----:B-1----:R-:W-:-:S04]  /*9520*/  IMAD.WIDE.U32 R10, R8, R12, R14 ;  /* 0x0000000c080a7225 */ /* 0x002fc800078e000e */
[----:B------:R-:W-:Y:S01]  /*9530*/  IMAD R19, R9, R12, RZ ;  /* 0x0000000c09137224 */ /* 0x000fe200078e02ff */
[----:B0-----:R-:W-:-:S03]  /*9540*/  IADD3 R10, P0, R10, R20, RZ ;  /* 0x000000140a0a7210 */ /* 0x001fc60007f1e0ff */
[----:B------:R-:W-:-:S05]  /*9550*/  IMAD R19, R8, R13, R19 ;  /* 0x0000000d08137224 */ /* 0x000fca00078e0213 */
[----:B------:R-:W-:Y:S01]  /*9560*/  IADD3.X R11, R21, R11, R19, P0, !PT ;  /* 0x0000000b150b7210 */ /* 0x000fe200007fe413 */
[----:B------:R-:W-:Y:S06]  /*9570*/  @P1 BRA `(.L_x_35) ;  /* 0x0000000000041947 */ /* 0x000fec0003800000 */
[----:B------:R0:W5:Y:S02]  /*9580*/  LDG.E.U8 R16, desc[UR52][R10.64] ;  /* 0x000000340a107981 */ /* 0x000164000c1e1100 */
.L_x_35:
[----:B------:R-:W-:Y:S05]  /*9590*/  BSYNC B1 ;  /* 0x0000000000017941 */ /* 0x000fea0003800000 */
.L_x_34:
[----:B------:R-:W2:Y:S01]  /*95a0*/  LDL.LU R22, [R1] ;  /* 0x0000000001167983 */ /* 0x000ea20000300800 */
[----:B-----5:R-:W-:Y:S01]  /*95b0*/  LOP3.LUT R6, R16, 0xffff, RZ, 0xc0, !PT ;  /* 0x0000ffff10067812 */ /* 0x020fe200078ec0ff */
[----:B------:R-:W-:Y:S01]  /*95c0*/  BSSY B1, `(.L_x_36) ;  /* 0x000000b000017945 */ /* 0x000fe20003800000 */
[----:B------:R-:W-:Y:S02]  /*95d0*/  ISETP.GE.AND P2, PT, R7, 0x2, PT ;  /* 0x000000020700780c */ /* 0x000fe40003f46270 */
[----:B------:R-:W-:Y:S02]  /*95e0*/  PRMT R6, R6, 0x8880, RZ ;  /* 0x0000888006067816 */ /* 0x000fe400000000ff */
[----:B------:R-:W-:-:S03]  /*95f0*/  ISETP.LT.OR P0, PT, R0, 0x1, !P2 ;  /* 0x000000010000780c */ /* 0x000fc60005701670 */
[----:B------:R-:W-:-:S04]  /*9600*/  IMAD R6, R6, R18, RZ ;  /* 0x0000001206067224 */ /* 0x000fc800078e02ff */
[----:B--2---:R-:W-:-:S05]  /*9610*/  @!P1 IMAD R22, R22, R17, R6 ;  /* 0x0000001116169224 */ /* 0x004fca00078e0206 */
[----:B------:R1:W-:Y:S01]  /*9620*/  @!P1 STG.E.U8 desc[UR52][R2.64], R22 ;  /* 0x0000001602009986 */ /* 0x0003e2000c101134 */
[----:B------:R-:W-:Y:S05]  /*9630*/  @P0 BRA `(.L_x_37) ;  /* 0x00000000000c0947 */ /* 0x000fea0003800000 */
[----:B------:R-:W2:Y:S02]  /*9640*/  LDG.E.U8 R16, desc[UR52][R10.64+0x1] ;  /* 0x000001340a107981 */ /* 0x000ea4000c1e1100 */
[----:B--2---:R-:W-:-:S05]  /*9650*/  PRMT R6, R16, 0x8880, RZ ;  /* 0x0000888010067816 */ /* 0x004fca00000000ff */
[----:B------:R-:W-:-:S07]  /*9660*/  IMAD R6, R6, R18, RZ ;  /* 0x0000001206067224 */ /* 0x000fce00078e02ff */
.L_x_37:
[----:B------:R-:W-:Y:S05]  /*9670*/  BSYNC B1 ;  /* 0x0000000000017941 */ /* 0x000fea0003800000 */
.L_x_36:
[----:B-1----:R-:W2:Y:S01]  /*9680*/  LDL.LU R22, [R1+0x4] ;  /* 0x0000040001167983 */ /* 0x002ea20000300800 */
[----:B------:R-:W-:Y:S01]  /*9690*/  SHF.L.U64.HI R23, R12, 0x3, R13 ;  /* 0x000000030c177819 */ /* 0x000fe2000001020d */
[----:B------:R-:W-:Y:S01]  /*96a0*/  BSSY B1, `(.L_x_38) ;  /* 0x0000012000017945 */ /* 0x000fe20003800000 */
[C---:B------:R-:W-:Y:S02]  /*96b0*/  ISETP.LT.OR P3, PT, R0.reuse, 0x9, !P3 ;  /* 0x000000090000780c */ /* 0x040fe40005f61670 */
[----:B------:R-:W-:Y:S01]  /*96c0*/  ISETP.LT.OR P2, PT, R0, 0x9, !P2 ;  /* 0x000000090000780c */ /* 0x000fe20005741670 */
[----:B--2---:R-:W-:Y:S02]  /*96d0*/  @!P0 IMAD R9, R22, R17, R6 ;  /* 0x0000001116098224 */ /* 0x004fe400078e0206 */
[----:B------:R-:W-:-:S03]  /*96e0*/  IMAD.SHL.U32 R22, R12, 0x8, RZ ;  /* 0x000000080c167824 */ /* 0x000fc600078e00ff */
[----:B------:R1:W-:Y:S02]  /*96f0*/  @!P0 STG.E.U8 desc[UR52][R2.64+0x1], R9 ;  /* 0x0000010902008986 */ /* 0x0003e4000c101134 */
[----:B-1----:R-:W-:-:S03]  /*9700*/  IMAD.WIDE.U32 R8, R8, R12, R22 ;  /* 0x0000000c08087225 */ /* 0x002fc600078e0016 */
[----:B------:R-:W-:Y:S02]  /*9710*/  IADD3 R8, P0, P1, R14, R20, R8 ;  /* 0x000000140e087210 */ /* 0x000fe4000791e008 */
[----:B------:R-:W-:-:S04]  /*9720*/  IADD3 R9, R19, R9, RZ ;  /* 0x0000000913097210 */ /* 0x000fc80007ffe0ff */
[----:B------:R-:W-:Y:S02]  /*9730*/  IADD3.X R9, R15, R21, R9, P0, P1 ;  /* 0x000000150f097210 */ /* 0x000fe400007e2409 */
[C---:B------:R-:W-:Y:S02]  /*9740*/  ISETP.GE.AND P1, PT, R7.reuse, 0x9, PT ;  /* 0x000000090700780c */ /* 0x040fe40003f26270 */
[----:B------:R-:W-:Y:S02]  /*9750*/  ISETP.GE.AND P0, PT, R7, 0xa, PT ;  /* 0x0000000a0700780c */ /* 0x000fe40003f06270 */
[C---:B------:R-:W-:Y:S02]  /*9760*/  ISETP.LT.OR P4, PT, R0.reuse, 0x1, !P1 ;  /* 0x000000010000780c */ /* 0x040fe40004f81670 */
[----:B------:R-:W-:Y:S01]  /*9770*/  ISETP.LT.OR P5, PT, R0, 0x1, !P0 ;  /* 0x000000010000780c */ /* 0x000fe200047a1670 */
[----:B------:R-:W-:-:S12]  /*9780*/  @P3 BRA `(.L_x_39) ;  /* 0x00000000000c3947 */ /* 0x000fd80003800000 */
[----:B------:R-:W2:Y:S02]  /*9790*/  LDG.E.U8 R16, desc[UR52][R8.64] ;  /* 0x0000003408107981 */ /* 0x000ea4000c1e1100 */
[----:B--2---:R-:W-:-:S05]  /*97a0*/  PRMT R6, R16, 0x8880, RZ ;  /* 0x0000888010067816 */ /* 0x004fca00000000ff */
[----:B------:R-:W-:-:S07]  /*97b0*/  IMAD R6, R6, R18, RZ ;  /* 0x0000001206067224 */ /* 0x000fce00078e02ff */
.L_x_39:
[----:B------:R-:W-:Y:S05]  /*97c0*/  BSYNC B1 ;  /* 0x0000000000017941 */ /* 0x000fea0003800000 */
.L_x_38:
[----:B------:R-:W2:Y:S01]  /*97d0*/  LDL.LU R12, [R1+0x8] ;  /* 0x00000800010c7983 */ /* 0x000ea20000300800 */
[----:B------:R-:W-:Y:S01]  /*97e0*/  BSSY B1, `(.L_x_40) ;  /* 0x0000007000017945 */ /* 0x000fe20003800000 */
[----:B--2---:R-:W-:-:S05]  /*97f0*/  @!P3 IMAD R12, R12, R17, R6 ;  /* 0x000000110c0cb224 */ /* 0x004fca00078e0206 */
[----:B------:R1:W-:Y:S01]  /*9800*/  @!P3 STG.E.U8 desc[UR52][R4.64], R12 ;  /* 0x0000000c0400b986 */ /* 0x0003e2000c101134 */
[----:B------:R-:W-:Y:S05]  /*9810*/  @P2 BRA `(.L_x_41) ;  /* 0x00000000000c2947 */ /* 0x000fea0003800000 */
[----:B------:R-:W2:Y:S02]  /*9820*/  LDG.E.U8 R16, desc[UR52][R8.64+0x1] ;  /* 0x0000013408107981 */ /* 0x000ea4000c1e1100 */
[----:B--2---:R-:W-:-:S05]  /*9830*/  PRMT R6, R16, 0x8880, RZ ;  /* 0x0000888010067816 */ /* 0x004fca00000000ff */
[----:B------:R-:W-:-:S07]  /*9840*/  IMAD R6, R6, R18, RZ ;  /* 0x0000001206067224 */ /* 0x000fce00078e02ff */
.L_x_41:
[----:B------:R-:W-:Y:S05]  /*9850*/  BSYNC B1 ;  /* 0x0000000000017941 */ /* 0x000fea0003800000 */
.L_x_40:
[----:B-1----:R-:W2:Y:S01]  /*9860*/  LDL.LU R12, [R1+0xc] ;  /* 0x00000c00010c7983 */ /* 0x002ea20000300800 */
[----:B------:R-:W-:Y:S01]  /*9870*/  BSSY B1, `(.L_x_42) ;  /* 0x0000007000017945 */ /* 0x000fe20003800000 */
[----:B--2---:R-:W-:-:S05]  /*9880*/  @!P2 IMAD R12, R12, R17, R6 ;  /* 0x000000110c0ca224 */ /* 0x004fca00078e0206 */
[----:B------:R1:W-:Y:S01]  /*9890*/  @!P2 STG.E.U8 desc[UR52][R4.64+0x1], R12 ;  /* 0x0000010c0400a986 */ /* 0x0003e2000c101134 */
[----:B------:R-:W-:Y:S05]  /*98a0*/  @P4 BRA `(.L_x_43) ;  /* 0x00000000000c4947 */ /* 0x000fea0003800000 */
[----:B------:R-:W2:Y:S02]  /*98b0*/  LDG.E.U8 R16, desc[UR52][R10.64+0x8] ;  /* 0x000008340a107981 */ /* 0x000ea4000c1e1100 */
[----:B--2---:R-:W-:-:S05]  /*98c0*/  PRMT R6, R16, 0x8880, RZ ;  /* 0x0000888010067816 */ /* 0x004fca00000000ff */
[----:B------:R-:W-:-:S07]  /*98d0*/  IMAD R6, R6, R18, RZ ;  /* 0x0000001206067224 */ /* 0x000fce00078e02ff */
.L_x_43:
[----:B------:R-:W-:Y:S05]  /*98e0*/  BSYNC B1 ;  /* 0x0000000000017941 */ /* 0x000fea0003800000 */
.L_x_42:
        /* <DEDUP_REMOVED lines=8> */
.L_x_45:
[----:B------:R-:W-:Y:S05]  /*9970*/  BSYNC B1 ;  /* 0x0000000000017941 */ /* 0x000fea0003800000 */
.L_x_44:
[----:B-1----:R-:W2:Y:S01]  /*9980*/  LDL.LU R12, [R1+0x14] ;  /* 0x00001400010c7983 */ /* 0x002ea20000300800 */
[C---:B------:R-:W-:Y:S01]  /*9990*/  ISETP.LT.OR P1, PT, R0.reuse, 0x9, !P1 ;  /* 0x000000090000780c */ /* 0x040fe20004f21670 */
[----:B------:R-:W-:Y:S01]  /*99a0*/  BSSY B1, `(.L_x_46) ;  /* 0x000000c000017945 */ /* 0x000fe20003800000 */
[C---:B------:R-:W-:Y:S02]  /*99b0*/  ISETP.GE.AND P3, PT, R7.reuse, 0x11, PT ;  /* 0x000000110700780c */ /* 0x040fe40003f66270 */
[----:B------:R-:W-:Y:S02]  /*99c0*/  ISETP.GE.AND P2, PT, R7, 0x12, PT ;  /* 0x000000120700780c */ /* 0x000fe40003f46270 */
[C---:B------:R-:W-:Y:S02]  /*99d0*/  ISETP.LT.OR P0, PT, R0.reuse, 0x9, !P0 ;  /* 0x000000090000780c */ /* 0x040fe40004701670 */
[----:B------:R-:W-:Y:S01]  /*99e0*/  ISETP.LT.OR P4, PT, R0, 0x1, !P3 ;  /* 0x000000010000780c */ /* 0x000fe20005f81670 */
[----:B--2---:R-:W-:-:S05]  /*99f0*/  @!P5 IMAD R12, R12, R17, R6 ;  /* 0x000000110c0cd224 */ /* 0x004fca00078e0206 */
[----:B------:R1:W-:Y:S01]  /*9a00*/  @!P5 STG.E.U8 desc[UR52][R2.64+0x9], R12 ;  /* 0x0000090c0200d986 */ /* 0x0003e2000c101134 */
[----:B------:R-:W-:Y:S01]  /*9a10*/  ISETP.LT.OR P5, PT, R0, 0x1, !P2 ;  /* 0x000000010000780c */ /* 0x000fe200057a1670 */
[----:B------:R-:W-:-:S12]  /*9a20*/  @P1 BRA `(.L_x_47) ;  /* 0x00000000000c1947 */ /* 0x000fd80003800000 */
[----:B------:R-:W2:Y:S02]  /*9a30*/  LDG.E.U8 R16, desc[UR52][R8.64+0x8] ;  /* 0x0000083408107981 */ /* 0x000ea4000c1e1100 */
[----:B--2---:R-:W-:-:S05]  /*9a40*/  PRMT R6, R16, 0x8880, RZ ;  /* 0x0000888010067816 */ /* 0x004fca00000000ff */
[----:B------:R-:W-:-:S07]  /*9a50*/  IMAD R6, R6, R18, RZ ;  /* 0x0000001206067224 */ /* 0x000fce00078e02ff */
.L_x_47:
[----:B------:R-:W-:Y:S05]  /*9a60*/  BSYNC B1 ;  /* 0x0000000000017941 */ /* 0x000fea0003800000 */
.L_x_46:
        /* <DEDUP_REMOVED lines=8> */
.L_x_49:
[----:B------:R-:W-:Y:S05]  /*9af0*/  BSYNC B1 ;  /* 0x0000000000017941 */ /* 0x000fea0003800000 */
.L_x_48:
        /* <DEDUP_REMOVED lines=8> */
.L_x_51:
[----:B------:R-:W-:Y:S05]  /*9b80*/  BSYNC B1 ;  /* 0x0000000000017941 */ /* 0x000fea0003800000 */
.L_x_50:
        /* <DEDUP_REMOVED lines=8> */
.L_x_53:
[----:B------:R-:W-:Y:S05]  /*9c10*/  BSYNC B1 ;  /* 0x0000000000017941 */ /* 0x000fea0003800000 */
.L_x_52:
        /* <DEDUP_REMOVED lines=14> */
.L_x_55:
[----:B------:R-:W-:Y:S05]  /*9d00*/  BSYNC B1 ;  /* 0x0000000000017941 */ /* 0x000fea0003800000 */
.L_x_54:
        /* <DEDUP_REMOVED lines=8> */
.L_x_57:
[----:B------:R-:W-:Y:S05]  /*9d90*/  BSYNC B1 ;  /* 0x0000000000017941 */ /* 0x000fea0003800000 */
.L_x_56:
        /* <DEDUP_REMOVED lines=8> */
.L_x_59:
[----:B------:R-:W-:Y:S05]  /*9e20*/  BSYNC B1 ;  /* 0x0000000000017941 */ /* 0x000fea0003800000 */
.L_x_58:
        /* <DEDUP_REMOVED lines=8> */
.L_x_61:
[----:B------:R-:W-:Y:S05]  /*9eb0*/  BSYNC B1 ;  /* 0x0000000000017941 */ /* 0x000fea0003800000 */
.L_x_60:
        /* <DEDUP_REMOVED lines=14> */
.L_x_63:
[----:B------:R-:W-:Y:S05]  /*9fa0*/  BSYNC B1 ;  /* 0x0000000000017941 */ /* 0x000fea0003800000 */
.L_x_62:
        /* <DEDUP_REMOVED lines=8> */
.L_x_65:
[----:B------:R-:W-:Y:S05]  /*a030*/  BSYNC B1 ;  /* 0x0000000000017941 */ /* 0x000fea0003800000 */
.L_x_64:
        /* <DEDUP_REMOVED lines=8> */
.L_x_67:
[----:B------:R-:W-:Y:S05]  /*a0c0*/  BSYNC B1 ;  /* 0x0000000000017941 */ /* 0x000fea0003800000 */
.L_x_66:
        /* <DEDUP_REMOVED lines=8> */
.L_x_69:
[----:B------:R-:W-:Y:S05]  /*a150*/  BSYNC B1 ;  /* 0x0000000000017941 */ /* 0x000fea0003800000 */
.L_x_68:
        /* <DEDUP_REMOVED lines=14> */
.L_x_71:
[----:B------:R-:W-:Y:S05]  /*a240*/  BSYNC B1 ;  /* 0x0000000000017941 */ /* 0x000fea0003800000 */
.L_x_70:
        /* <DEDUP_REMOVED lines=8> */
.L_x_73:
[----:B------:R-:W-:Y:S05]  /*a2d0*/  BSYNC B1 ;  /* 0x0000000000017941 */ /* 0x000fea0003800000 */
.L_x_72:
        /* <DEDUP_REMOVED lines=8> */
.L_x_75:
[----:B------:R-:W-:Y:S05]  /*a360*/  BSYNC B1 ;  /* 0x0000000000017941 */ /* 0x000fea0003800000 */
.L_x_74:
        /* <DEDUP_REMOVED lines=8> */
.L_x_77:
[----:B------:R-:W-:Y:S05]  /*a3f0*/  BSYNC B1 ;  /* 0x0000000000017941 */ /* 0x000fea0003800000 */
.L_x_76:
        /* <DEDUP_REMOVED lines=14> */
.L_x_79:
[----:B------:R-:W-:Y:S05]  /*a4e0*/  BSYNC B1 ;  /* 0x0000000000017941 */ /* 0x000fea0003800000 */
.L_x_78:
        /* <DEDUP_REMOVED lines=8> */
.L_x_81:
[----:B------:R-:W-:Y:S05]  /*a570*/  BSYNC B1 ;  /* 0x0000000000017941 */ /* 0x000fea0003800000 */
.L_x_80:
        /* <DEDUP_REMOVED lines=8> */
.L_x_83:
[----:B------:R-:W-:Y:S05]  /*a600*/  BSYNC B1 ;  /* 0x0000000000017941 */ /* 0x000fea0003800000 */
.L_x_82:
        /* <DEDUP_REMOVED lines=8> */
.L_x_85:
[----:B------:R-:W-:Y:S05]  /*a690*/  BSYNC B1 ;  /* 0x0000000000017941 */ /* 0x000fea0003800000 */
.L_x_84:
        /* <DEDUP_REMOVED lines=14> */
.L_x_87:
[----:B------:R-:W-:Y:S05]  /*a780*/  BSYNC B1 ;  /* 0x0000000000017941 */ /* 0x000fea0003800000 */
.L_x_86:
        /* <DEDUP_REMOVED lines=8> */
.L_x_89:
[----:B------:R-:W-:Y:S05]  /*a810*/  BSYNC B1 ;  /* 0x0000000000017941 */ /* 0x000fea0003800000 */
.L_x_88:
        /* <DEDUP_REMOVED lines=8> */
.L_x_91:
[----:B------:R-:W-:Y:S05]  /*a8a0*/  BSYNC B1 ;  /* 0x0000000000017941 */ /* 0x000fea0003800000 */
.L_x_90:
        /* <DEDUP_REMOVED lines=8> */
.L_x_93:
[----:B------:R-:W-:Y:S05]  /*a930*/  BSYNC B1 ;  /* 0x0000000000017941 */ /* 0x000fea0003800000 */
.L_x_92:
        /* <DEDUP_REMOVED lines=14> */
.L_x_95:
[----:B------:R-:W-:Y:S05]  /*aa20*/  BSYNC B1 ;  /* 0x0000000000017941 */ /* 0x000fea0003800000 */
.L_x_94:
        /* <DEDUP_REMOVED lines=8> */
.L_x_97:
[----:B------:R-:W-:Y:S05]  /*aab0*/  BSYNC B1 ;  /* 0x0000000000017941 */ /* 0x000fea0003800000 */
.L_x_96:
        /* <DEDUP_REMOVED lines=8> */
.L_x_99:
[----:B------:R-:W-:Y:S05]  /*ab40*/  BSYNC B1 ;  /* 0x0000000000017941 */ /* 0x000fea0003800000 */
.L_x_98:
        /* <DEDUP_REMOVED lines=8> */
.L_x_101:
[----:B------:R-:W-:Y:S05]  /*abd0*/  BSYNC B1 ;  /* 0x0000000000017941 */ /* 0x000fea0003800000 */
.L_x_100:
        /* <DEDUP_REMOVED lines=14> */
.L_x_103:
[----:B------:R-:W-:Y:S05]  /*acc0*/  BSYNC B1 ;  /* 0x0000000000017941 */ /* 0x000fea0003800000 */
.L_x_102:
        /* <DEDUP_REMOVED lines=8> */
.L_x_105:
[----:B------:R-:W-:Y:S05]  /*ad50*/  BSYNC B1 ;  /* 0x0000000000017941 */ /* 0x000fea0003800000 */
.L_x_104:
        /* <DEDUP_REMOVED lines=8> */
.L_x_107:
[----:B------:R-:W-:Y:S05]  /*ade0*/  BSYNC B1 ;  /* 0x0000000000017941 */ /* 0x000fea0003800000 */
.L_x_106:
        /* <DEDUP_REMOVED lines=8> */
.L_x_109:
[----:B------:R-:W-:Y:S05]  /*ae70*/  BSYNC B1 ;  /* 0x0000000000017941 */ /* 0x000fea0003800000 */
.L_x_108:
        /* <DEDUP_REMOVED lines=14> */
.L_x_111:
[----:B------:R-:W-:Y:S05]  /*af60*/  BSYNC B1 ;  /* 0x0000000000017941 */ /* 0x000fea0003800000 */
.L_x_110:
        /* <DEDUP_REMOVED lines=8> */
.L_x_113:
[----:B------:R-:W-:Y:S05]  /*aff0*/  BSYNC B1 ;  /* 0x0000000000017941 */ /* 0x000fea0003800000 */
.L_x_112:
        /* <DEDUP_REMOVED lines=8> */
.L_x_115:
[----:B------:R-:W-:Y:S05]  /*b080*/  BSYNC B1 ;  /* 0x0000000000017941 */ /* 0x000fea0003800000 */
.L_x_114:
[----:B-1----:R-:W2:Y:S01]  /*b090*/  LDL.LU R12, [R1+0xa0] ;  /* 0x0000a000010c7983 */ /* 0x002ea20000300800 */
[----:B------:R-:W-:Y:S01]  /*b0a0*/  BSSY B1, `(.L_x_116) ;  /* 0x0000007000017945 */ /* 0x000fe20003800000 */
[----:B--2---:R-:W-:-:S05]  /*b0b0*/  @!P5 IMAD R13, R12, R17, R6 ;  /* 0x000000110c0dd224 */ /* 0x004fca00078e0206 */
[----:B------:R1:W-:Y:S01]  /*b0c0*/  @!P5 STG.E.U8 desc[UR52][R2.64+0x50], R13 ;  /* 0x0000500d0200d986 */ /* 0x0003e2000c101134 */
[----:B------:R-:W-:Y:S05]  /*b0d0*/  @P4 BRA `(.L_x_117) ;  /* 0x00000000000c4947 */ /* 0x000fea0003800000 */
[----:B------:R-:W1:Y:S02]  /*b0e0*/  LDG.E.U8 R16, desc[UR52][R10.64+0x51] ;  /* 0x000051340a107981 */ /* 0x000e64000c1e1100 */
[----:B-1----:R-:W-:-:S05]  /*b0f0*/  PRMT R13, R16, 0x8880, RZ ;  /* 0x00008880100d7816 */ /* 0x002fca00000000ff */
[----:B------:R-:W-:-:S07]  /*b100*/  IMAD R6, R13, R18, RZ ;  /* 0x000000120d067224 */ /* 0x000fce00078e02ff */
.L_x_117:
[----:B------:R-:W-:Y:S05]  /*b110*/  BSYNC B1 ;  /* 0x0000000000017941 */ /* 0x000fea0003800000 */
.L_x_116:
[----:B------:R-:W1:Y:S01]  /*b120*/  LDL.LU R12, [R1+0xa4] ;  /* 0x0000a400010c7983 */ /* 0x000e620000300800 */
[C---:B------:R-:W-:Y:S01]  /*b130*/  ISETP.LT.OR P3, PT, R0.reuse, 0x9, !P3 ;  /* 0x000000090000780c */ /* 0x040fe20005f61670 */
[----:B------:R-:W-:Y:S01]  /*b140*/  BSSY B1, `(.L_x_118) ;  /* 0x000000c000017945 */ /* 0x000fe20003800000 */
[C---:B------:R-:W-:Y:S02]  /*b150*/  ISETP.GE.AND P1, PT, R7.reuse, 0x59, PT ;  /* 0x000000590700780c */ /* 0x040fe40003f26270 */
[----:B------:R-:W-:Y:S02]  /*b160*/  ISETP.GE.AND P0, PT, R7, 0x5a, PT ;  /* 0x0000005a0700780c */ /* 0x000fe40003f06270 */
[C---:B------:R-:W-:Y:S02]  /*b170*/  ISETP.LT.OR P2, PT, R0.reuse, 0x9, !P2 ;  /* 0x000000090000780c */ /* 0x040fe40005741670 */
[----:B------:R-:W-:Y:S01]  /*b180*/  ISETP.LT.OR P5, PT, R0, 0x1, !P1 ;  /* 0x000000010000780c */ /* 0x000fe20004fa1670 */
[----:B-1----:R-:W-:-:S05]  /*b190*/  @!P4 IMAD R13, R12, R17, R6 ;  /* 0x000000110c0dc224 */ /* 0x002fca00078e0206 */
[----:B------:R1:W-:Y:S01]  /*b1a0*/  @!P4 STG.E.U8 desc[UR52][R2.64+0x51], R13 ;  /* 0x0000510d0200c986 */ /* 0x0003e2000c101134 */
[----:B------:R-:W-:Y:S01]  /*b1b0*/  ISETP.LT.OR P4, PT, R0, 0x1, !P0 ;  /* 0x000000010000780c */ /* 0x000fe20004781670 */
[----:B------:R-:W-:-:S12]  /*b1c0*/  @P3 BRA `(.L_x_119) ;  /* 0x00000000000c3947 */ /* 0x000fd80003800000 */
[----:B------:R-:W1:Y:S02]  /*b1d0*/  LDG.E.U8 R16, desc[UR52][R8.64+0x50] ;  /* 0x0000503408107981 */ /* 0x000e64000c1e1100 */
[----:B-1----:R-:W-:-:S05]  /*b1e0*/  PRMT R13, R16, 0x8880, RZ ;  /* 0x00008880100d7816 */ /* 0x002fca00000000ff */
[----:B------:R-:W-:-:S07]  /*b1f0*/  IMAD R6, R13, R18, RZ ;  /* 0x000000120d067224 */ /* 0x000fce00078e02ff */
.L_x_119:
[----:B------:R-:W-:Y:S05]  /*b200*/  BSYNC B1 ;  /* 0x0000000000017941 */ /* 0x000fea0003800000 */
.L_x_118:
[----:B------:R-:W1:Y:S01]  /*b210*/  LDL.LU R12, [R1+0xa8] ;  /* 0x0000a800010c7983 */ /* 0x000e620000300800 */
[----:B------:R-:W-:Y:S01]  /*b220*/  BSSY B1, `(.L_x_120) ;  /* 0x0000007000017945 */ /* 0x000fe20003800000 */
[----:B-1----:R-:W-:-:S05]  /*b230*/  @!P3 IMAD R13, R12, R17, R6 ;  /* 0x000000110c0db224 */ /* 0x002fca00078e0206 */
[----:B------:R1:W-:Y:S01]  /*b240*/  @!P3 STG.E.U8 desc[UR52][R4.64+0x50], R13 ;  /* 0x0000500d0400b986 */ /* 0x0003e2000c101134 */
[----:B------:R-:W-:Y:S05]  /*b250*/  @P2 BRA `(.L_x_121) ;  /* 0x00000000000c2947 */ /* 0x000fea0003800000 */
[----:B------:R-:W1:Y:S02]  /*b260*/  LDG.E.U8 R16, desc[UR52][R8.64+0x51] ;  /* 0x0000513408107981 */ /* 0x000e64000c1e1100 */
[----:B-1----:R-:W-:-:S05]  /*b270*/  PRMT R13, R16, 0x8880, RZ ;  /* 0x00008880100d7816 */ /* 0x002fca00000000ff */
[----:B------:R-:W-:-:S07]  /*b280*/  IMAD R6, R13, R18, RZ ;  /* 0x000000120d067224 */ /* 0x000fce00078e02ff */
.L_x_121:
[----:B------:R-:W-:Y:S05]  /*b290*/  BSYNC B1 ;  /* 0x0000000000017941 */ /* 0x000fea0003800000 */
.L_x_120:
        /* <DEDUP_REMOVED lines=8> */
.L_x_123:
[----:B------:R-:W-:Y:S05]  /*b320*/  BSYNC B1 ;  /* 0x0000000000017941 */ /* 0x000fea0003800000 */
.L_x_122:
        /* <DEDUP_REMOVED lines=8> */
.L_x_125:
[----:B------:R-:W-:Y:S05]  /*b3b0*/  BSYNC B1 ;  /* 0x0000000000017941 */ /* 0x000fea0003800000 */
.L_x_124:
        /* <DEDUP_REMOVED lines=14> */
.L_x_127:
[----:B------:R-:W-:Y:S05]  /*b4a0*/  BSYNC B1 ;  /* 0x0000000000017941 */ /* 0x000fea0003800000 */
.L_x_126:
        /* <DEDUP_REMOVED lines=8> */
.L_x_129:
[----:B------:R-:W-:Y:S05]  /*b530*/  BSYNC B1 ;  /* 0x0000000000017941 */ /* 0x000fea0003800000 */
.L_x_128:
        /* <DEDUP_REMOVED lines=8> */
.L_x_131:
[----:B------:R-:W-:Y:S05]  /*b5c0*/  BSYNC B1 ;  /* 0x0000000000017941 */ /* 0x000fea0003800000 */
.L_x_130:
        /* <DEDUP_REMOVED lines=8> */
.L_x_133:
[----:B------:R-:W-:Y:S05]  /*b650*/  BSYNC B1 ;  /* 0x0000000000017941 */ /* 0x000fea0003800000 */
.L_x_132:
        /* <DEDUP_REMOVED lines=14> */
.L_x_135:
[----:B------:R-:W-:Y:S05]  /*b740*/  BSYNC B1 ;  /* 0x0000000000017941 */ /* 0x000fea0003800000 */
.L_x_134:
        /* <DEDUP_REMOVED lines=8> */
.L_x_137:
[----:B------:R-:W-:Y:S05]  /*b7d0*/  BSYNC B1 ;  /* 0x0000000000017941 */ /* 0x000fea0003800000 */
.L_x_136:
        /* <DEDUP_REMOVED lines=8> */
.L_x_139:
[----:B------:R-:W-:Y:S05]  /*b860*/  BSYNC B1 ;  /* 0x0000000000017941 */ /* 0x000fea0003800000 */
.L_x_138:
        /* <DEDUP_REMOVED lines=8> */
.L_x_141:
[----:B------:R-:W-:Y:S05]  /*b8f0*/  BSYNC B1 ;  /* 0x0000000000017941 */ /* 0x000fea0003800000 */
.L_x_140:
        /* <DEDUP_REMOVED lines=14> */
.L_x_143:
[----:B------:R-:W-:Y:S05]  /*b9e0*/  BSYNC B1 ;  /* 0x0000000000017941 */ /* 0x000fea0003800000 */
.L_x_142:
        /* <DEDUP_REMOVED lines=8> */
.L_x_145:
[----:B------:R-:W-:Y:S05]  /*ba70*/  BSYNC B1 ;  /* 0x0000000000017941 */ /* 0x000fea0003800000 */
.L_x_144:
        /* <DEDUP_REMOVED lines=8> */
.L_x_147:
[----:B------:R-:W-:Y:S05]  /*bb00*/  BSYNC B1 ;  /* 0x0000000000017941 */ /* 0x000fea0003800000 */
.L_x_146:
        /* <DEDUP_REMOVED lines=8> */
.L_x_149:
[----:B------:R-:W-:Y:S05]  /*bb90*/  BSYNC B1 ;  /* 0x0000000000017941 */ /* 0x000fea0003800000 */
.L_x_148:
        /* <DEDUP_REMOVED lines=14> */
.L_x_151:
[----:B------:R-:W-:Y:S05]  /*bc80*/  BSYNC B1 ;  /* 0x0000000000017941 */ /* 0x000fea0003800000 */
.L_x_150:
        /* <DEDUP_REMOVED lines=8> */
.L_x_153:
[----:B------:R-:W-:Y:S05]  /*bd10*/  BSYNC B1 ;  /* 0x0000000000017941 */ /* 0x000fea0003800000 */
.L_x_152:
        /* <DEDUP_REMOVED lines=8> */
.L_x_155:
[----:B------:R-:W-:Y:S05]  /*bda0*/  BSYNC B1 ;  /* 0x0000000000017941 */ /* 0x000fea0003800000 */
.L_x_154:
        /* <DEDUP_REMOVED lines=8> */
.L_x_157:
[----:B------:R-:W-:Y:S05]  /*be30*/  BSYNC B1 ;  /* 0x0000000000017941 */ /* 0x000fea0003800000 */
.L_x_156:
        /* <DEDUP_REMOVED lines=14> */
.L_x_159:
[----:B------:R-:W-:Y:S05]  /*bf20*/  BSYNC B1 ;  /* 0x0000000000017941 */ /* 0x000fea0003800000 */
.L_x_158:
        /* <DEDUP_REMOVED lines=8> */
.L_x_161:
[----:B------:R-:W-:Y:S05]  /*bfb0*/  BSYNC B1 ;  /* 0x0000000000017941 */ /* 0x000fea0003800000 */
.L_x_160:
        /* <DEDUP_REMOVED lines=8> */
.L_x_163:
[----:B------:R-:W-:Y:S05]  /*c040*/  BSYNC B1 ;  /* 0x0000000000017941 */ /* 0x000fea0003800000 */
.L_x_162:
        /* <DEDUP_REMOVED lines=8> */
.L_x_165:
[----:B------:R-:W-:Y:S05]  /*c0d0*/  BSYNC B1 ;  /* 0x0000000000017941 */ /* 0x000fea0003800000 */
.L_x_164:
        /* <DEDUP_REMOVED lines=14> */
.L_x_167:
[----:B------:R-:W-:Y:S05]  /*c1c0*/  BSYNC B1 ;  /* 0x0000000000017941 */ /* 0x000fea0003800000 */
.L_x_166:
        /* <DEDUP_REMOVED lines=8> */
.L_x_169:
[----:B------:R-:W-:Y:S05]  /*c250*/  BSYNC B1 ;  /* 0x0000000000017941 */ /* 0x000fea0003800000 */
.L_x_168:
        /* <DEDUP_REMOVED lines=8> */
.L_x_171:
[----:B------:R-:W-:Y:S05]  /*c2e0*/  BSYNC B1 ;  /* 0x0000000000017941 */ /* 0x000fea0003800000 */
.L_x_170:
        /* <DEDUP_REMOVED lines=8> */
.L_x_173:
[----:B------:R-:W-:Y:S05]  /*c370*/  BSYNC B1 ;  /* 0x0000000000017941 */ /* 0x000fea0003800000 */
.L_x_172:
        /* <DEDUP_REMOVED lines=14> */
.L_x_175:
[----:B------:R-:W-:Y:S05]  /*c460*/  BSYNC B1 ;  /* 0x0000000000017941 */ /* 0x000fea0003800000 */
.L_x_174:
        /* <DEDUP_REMOVED lines=8> */
.L_x_177:
[----:B------:R-:W-:Y:S05]  /*c4f0*/  BSYNC B1 ;  /* 0x0000000000017941 */ /* 0x000fea0003800000 */
.L_x_176:
        /* <DEDUP_REMOVED lines=8> */
.L_x_179:
[----:B------:R-:W-:Y:S05]  /*c580*/  BSYNC B1 ;  /* 0x0000000000017941 */ /* 0x000fea0003800000 */
.L_x_178:
        /* <DEDUP_REMOVED lines=8> */
.L_x_181:
[----:B------:R-:W-:Y:S05]  /*c610*/  BSYNC B1 ;  /* 0x0000000000017941 */ /* 0x000fea0003800000 */
.L_x_180:
        /* <DEDUP_REMOVED lines=14> */
.L_x_183:
[----:B------:R-:W-:Y:S05]  /*c700*/  BSYNC B1 ;  /* 0x0000000000017941 */ /* 0x000fea0003800000 */
.L_x_182:
        /* <DEDUP_REMOVED lines=8> */
.L_x_185:
[----:B------:R-:W-:Y:S05]  /*c790*/  BSYNC B1 ;  /* 0x0000000000017941 */ /* 0x000fea0003800000 */
.L_x_184:
        /* <DEDUP_REMOVED lines=8> */
.L_x_187:
[----:B------:R-:W-:Y:S05]  /*c820*/  BSYNC B1 ;  /* 0x0000000000017941 */ /* 0x000fea0003800000 */
.L_x_186:
        /* <DEDUP_REMOVED lines=8> */
.L_x_189:
[----:B------:R-:W-:Y:S05]  /*c8b0*/  BSYNC B1 ;  /* 0x0000000000017941 */ /* 0x000fea0003800000 */
.L_x_188:
        /* <DEDUP_REMOVED lines=14> */
.L_x_191:
[----:B------:R-:W-:Y:S05]  /*c9a0*/  BSYNC B1 ;  /* 0x0000000000017941 */ /* 0x000fea0003800000 */
.L_x_190:
        /* <DEDUP_REMOVED lines=8> */
.L_x_193:
[----:B------:R-:W-:Y:S05]  /*ca30*/  BSYNC B1 ;  /* 0x0000000000017941 */ /* 0x000fea0003800000 */
.L_x_192:
        /* <DEDUP_REMOVED lines=8> */
.L_x_195:
[----:B------:R-:W-:Y:S05]  /*cac0*/  BSYNC B1 ;  /* 0x0000000000017941 */ /* 0x000fea0003800000 */
.L_x_194:
        /* <DEDUP_REMOVED lines=8> */
.L_x_197:
[----:B------:R-:W-:Y:S05]  /*cb50*/  BSYNC B1 ;  /* 0x0000000000017941 */ /* 0x000fea0003800000 */
.L_x_196:
        /* <DEDUP_REMOVED lines=14> */
.L_x_199:
[----:B------:R-:W-:Y:S05]  /*cc40*/  BSYNC B1 ;  /* 0x0000000000017941 */ /* 0x000fea0003800000 */
.L_x_198:
        /* <DEDUP_REMOVED lines=8> */
.L_x_201:
[----:B------:R-:W-:Y:S05]  /*ccd0*/  BSYNC B1 ;  /* 0x0000000000017941 */ /* 0x000fea0003800000 */
.L_x_200:
        /* <DEDUP_REMOVED lines=8> */
.L_x_203:
[----:B------:R-:W-:Y:S05]  /*cd60*/  BSYNC B1 ;  /* 0x0000000000017941 */ /* 0x000fea0003800000 */
.L_x_202:
        /* <DEDUP_REMOVED lines=8> */
.L_x_205:
[----:B------:R-:W-:Y:S05]  /*cdf0*/  BSYNC B1 ;  /* 0x0000000000017941 */ /* 0x000fea0003800000 */
.L_x_204:
        /* <DEDUP_REMOVED lines=14> */
.L_x_207:
[----:B------:R-:W-:Y:S05]  /*cee0*/  BSYNC B1 ;  /* 0x0000000000017941 */ /* 0x000fea0003800000 */
.L_x_206:
        /* <DEDUP_REMOVED lines=8> */
.L_x_209:
[----:B------:R-:W-:Y:S05]  /*cf70*/  BSYNC B1 ;  /* 0x0000000000017941 */ /* 0x000fea0003800000 */
.L_x_208:
        /* <DEDUP_REMOVED lines=8> */
.L_x_211:
[----:B------:R-:W-:Y:S05]  /*d000*/  BSYNC B1 ;  /* 0x0000000000017941 */ /* 0x000fea0003800000 */
.L_x_210:
        /* <DEDUP_REMOVED lines=8> */
.L_x_213:
[----:B------:R-:W-:Y:S05]  /*d090*/  BSYNC B1 ;  /* 0x0000000000017941 */ /* 0x000fea0003800000 */
.L_x_212:
        /* <DEDUP_REMOVED lines=14> */
.L_x_215:
[----:B------:R-:W-:Y:S05]  /*d180*/  BSYNC B1 ;  /* 0x0000000000017941 */ /* 0x000fea0003800000 */
.L_x_214:
        /* <DEDUP_REMOVED lines=8> */
.L_x_217:
[----:B------:R-:W-:Y:S05]  /*d210*/  BSYNC B1 ;  /* 0x0000000000017941 */ /* 0x000fea0003800000 */
.L_x_216:
        /* <DEDUP_REMOVED lines=8> */
.L_x_219:
[----:B------:R-:W-:Y:S05]  /*d2a0*/  BSYNC B1 ;  /* 0x0000000000017941 */ /* 0x000fea0003800000 */
.L_x_218:
        /* <DEDUP_REMOVED lines=8> */
.L_x_221:
[----:B------:R-:W-:Y:S05]  /*d330*/  BSYNC B1 ;  /* 0x0000000000017941 */ /* 0x000fea0003800000 */
.L_x_220:
        /* <DEDUP_REMOVED lines=14> */
.L_x_223:
[----:B------:R-:W-:Y:S05]  /*d420*/  BSYNC B1 ;  /* 0x0000000000017941 */ /* 0x000fea0003800000 */
.L_x_222:
        /* <DEDUP_REMOVED lines=8> */
.L_x_225:
[----:B------:R-:W-:Y:S05]  /*d4b0*/  BSYNC B1 ;  /* 0x0000000000017941 */ /* 0x000fea0003800000 */
.L_x_224:
        /* <DEDUP_REMOVED lines=8> */
.L_x_227:
[----:B------:R-:W-:Y:S05]  /*d540*/  BSYNC B1 ;  /* 0x0000000000017941 */ /* 0x000fea0003800000 */
.L_x_226:
        /* <DEDUP_REMOVED lines=8> */
.L_x_229:
[----:B------:R-:W-:Y:S05]  /*d5d0*/  BSYNC B1 ;  /* 0x0000000000017941 */ /* 0x000fea0003800000 */
.L_x_228:
        /* <DEDUP_REMOVED lines=14> */
.L_x_231:
[----:B------:R-:W-:Y:S05]  /*d6c0*/  BSYNC B1 ;  /* 0x0000000000017941 */ /* 0x000fea0003800000 */
.L_x_230:
        /* <DEDUP_REMOVED lines=8> */
.L_x_233:
[----:B------:R-:W-:Y:S05]  /*d750*/  BSYNC B1 ;  /* 0x0000000000017941 */ /* 0x000fea0003800000 */
.L_x_232:
        /* <DEDUP_REMOVED lines=8> */
.L_x_235:
[----:B------:R-:W-:Y:S05]  /*d7e0*/  BSYNC B1 ;  /* 0x0000000000017941 */ /* 0x000fea0003800000 */
.L_x_234:
        /* <DEDUP_REMOVED lines=8> */
.L_x_237:
[----:B------:R-:W-:Y:S05]  /*d870*/  BSYNC B1 ;  /* 0x0000000000017941 */ /* 0x000fea0003800000 */
.L_x_236:
        /* <DEDUP_REMOVED lines=14> */
.L_x_239:
[----:B------:R-:W-:Y:S05]  /*d960*/  BSYNC B1 ;  /* 0x0000000000017941 */ /* 0x000fea0003800000 */
.L_x_238:
        /* <DEDUP_REMOVED lines=8> */
.L_x_241:
[----:B------:R-:W-:Y:S05]  /*d9f0*/  BSYNC B1 ;  /* 0x0000000000017941 */ /* 0x000fea0003800000 */
.L_x_240:
        /* <DEDUP_REMOVED lines=8> */
.L_x_243:
[----:B------:R-:W-:Y:S05]  /*da80*/  BSYNC B1 ;  /* 0x0000000000017941 */ /* 0x000fea0003800000 */
.L_x_242:
        /* <DEDUP_REMOVED lines=8> */
.L_x_245:
[----:B------:R-:W-:Y:S05]  /*db10*/  BSYNC B1 ;  /* 0x0000000000017941 */ /* 0x000fea0003800000 */
.L_x_244:
        /* <DEDUP_REMOVED lines=14> */
.L_x_247:
[----:B------:R-:W-:Y:S05]  /*dc00*/  BSYNC B1 ;  /* 0x0000000000017941 */ /* 0x000fea0003800000 */
.L_x_246:
        /* <DEDUP_REMOVED lines=8> */
.L_x_249:
[----:B------:R-:W-:Y:S05]  /*dc90*/  BSYNC B1 ;  /* 0x0000000000017941 */ /* 0x000fea0003800000 */
.L_x_248:
        /* <DEDUP_REMOVED lines=8> */
.L_x_251:
[----:B------:R-:W-:Y:S05]  /*dd20*/  BSYNC B1 ;  /* 0x0000000000017941 */ /* 0x000fea0003800000 */
.L_x_250:
        /* <DEDUP_REMOVED lines=8> */
.L_x_253:
[----:B------:R-:W-:Y:S05]  /*ddb0*/  BSYNC B1 ;  /* 0x0000000000017941 */ /* 0x000fea0003800000 */
.L_x_252:
        /* <DEDUP_REMOVED lines=14> */
.L_x_255:
[----:B------:R-:W-:Y:S05]  /*dea0*/  BSYNC B1 ;  /* 0x0000000000017941 */ /* 0x000fea0003800000 */
.L_x_254:
        /* <DEDUP_REMOVED lines=8> */
.L_x_257:
[----:B------:R-:W-:Y:S05]  /*df30*/  BSYNC B1 ;  /* 0x0000000000017941 */ /* 0x000fea0003800000 */
.L_x_256:
        /* <DEDUP_REMOVED lines=8> */
.L_x_259:
[----:B------:R-:W-:Y:S05]  /*dfc0*/  BSYNC B1 ;  /* 0x0000000000017941 */ /* 0x000fea0003800000 */
.L_x_258:
        /* <DEDUP_REMOVED lines=8> */
.L_x_261:
[----:B------:R-:W-:Y:S05]  /*e050*/  BSYNC B1 ;  /* 0x0000000000017941 */ /* 0x000fea0003800000 */
.L_x_260:
        /* <DEDUP_REMOVED lines=14> */
.L_x_263:
[----:B------:R-:W-:Y:S05]  /*e140*/  BSYNC B1 ;  /* 0x0000000000017941 */ /* 0x000fea0003800000 */
.L_x_262:
        /* <DEDUP_REMOVED lines=8> */
.L_x_265:
[----:B------:R-:W-:Y:S05]  /*e1d0*/  BSYNC B1 ;  /* 0x0000000000017941 */ /* 0x000fea0003800000 */
.L_x_264:
        /* <DEDUP_REMOVED lines=8> */
.L_x_267:
[----:B------:R-:W-:Y:S05]  /*e260*/  BSYNC B1 ;  /* 0x0000000000017941 */ /* 0x000fea0003800000 */
.L_x_266:
        /* <DEDUP_REMOVED lines=8> */
.L_x_269:
[----:B------:R-:W-:Y:S05]  /*e2f0*/  BSYNC B1 ;  /* 0x0000000000017941 */ /* 0x000fea0003800000 */
.L_x_268:
        /* <DEDUP_REMOVED lines=14> */
.L_x_271:
[----:B------:R-:W-:Y:S05]  /*e3e0*/  BSYNC B1 ;  /* 0x0000000000017941 */ /* 0x000fea0003800000 */
.L_x_270:
        /* <DEDUP_REMOVED lines=8> */
.L_x_273:
[----:B------:R-:W-:Y:S05]  /*e470*/  BSYNC B1 ;  /* 0x0000000000017941 */ /* 0x000fea0003800000 */
.L_x_272:
        /* <DEDUP_REMOVED lines=8> */
.L_x_275:
[----:B------:R-:W-:Y:S05]  /*e500*/  BSYNC B1 ;  /* 0x0000000000017941 */ /* 0x000fea0003800000 */
.L_x_274:
        /* <DEDUP_REMOVED lines=8> */
.L_x_277:
[----:B------:R-:W-:Y:S05]  /*e590*/  BSYNC B1 ;  /* 0x0000000000017941 */ /* 0x000fea0003800000 */
.L_x_276:
        /* <DEDUP_REMOVED lines=14> */
.L_x_279:
[----:B------:R-:W-:Y:S05]  /*e680*/  BSYNC B1 ;  /* 0x0000000000017941 */ /* 0x000fea0003800000 */
.L_x_278:
        /* <DEDUP_REMOVED lines=8> */
.L_x_281:
[----:B------:R-:W-:Y:S05]  /*e710*/  BSYNC B1 ;  /* 0x0000000000017941 */ /* 0x000fea0003800000 */
.L_x_280:
        /* <DEDUP_REMOVED lines=8> */
.L_x_283:
[----:B------:R-:W-:Y:S05]  /*e7a0*/  BSYNC B1 ;  /* 0x0000000000017941 */ /* 0x000fea0003800000 */
.L_x_282:
        /* <DEDUP_REMOVED lines=8> */
.L_x_285:
[----:B------:R-:W-:Y:S05]  /*e830*/  BSYNC B1 ;  /* 0x0000000000017941 */ /* 0x000fea0003800000 */
.L_x_284:
        /* <DEDUP_REMOVED lines=14> */
.L_x_287:
[----:B------:R-:W-:Y:S05]  /*e920*/  BSYNC B1 ;  /* 0x0000000000017941 */ /* 0x000fea0003800000 */
.L_x_286:
        /* <DEDUP_REMOVED lines=8> */
.L_x_289:
[----:B------:R-:W-:Y:S05]  /*e9b0*/  BSYNC B1 ;  /* 0x0000000000017941 */ /* 0x000fea0003800000 */
.L_x_288:
        /* <DEDUP_REMOVED lines=8> */
.L_x_291:
[----:B------:R-:W-:Y:S05]  /*ea40*/  BSYNC B1 ;  /* 0x0000000000017941 */ /* 0x000fea0003800000 */
.L_x_290:
[----:B-1----:R-:W-:Y:S01]  /*ea50*/  @!P5 IMAD R13, R24, R17, R6 ;  /* 0x00000011180dd224 */ /* 0x002fe200078e0206 */
[----:B------:R-:W-:Y:S04]  /*ea60*/  BSSY B1, `(.L_x_292) ;  /* 0x0000006000017945 */ /* 0x000fe80003800000 */
[----:B------:R1:W-:Y:S01]  /*ea70*/  @!P5 STG.E.U8 desc[UR52][R2.64+0x100], R13 ;  /* 0x0001000d0200d986 */ /* 0x0003e2000c101134 */
[----:B------:R-:W-:Y:S05]  /*ea80*/  @P4 BRA `(.L_x_293) ;  /* 0x00000000000c4947 */ /* 0x000fea0003800000 */
[----:B------:R-:W1:Y:S02]  /*ea90*/  LDG.E.U8 R16, desc[UR52][R10.64+0x101] ;  /* 0x000101340a107981 */ /* 0x000e64000c1e1100 */
[----:B-1----:R-:W-:-:S05]  /*eaa0*/  PRMT R13, R16, 0x8880, RZ ;  /* 0x00008880100d7816 */ /* 0x002fca00000000ff */
[----:B------:R-:W-:-:S07]  /*eab0*/  IMAD R6, R13, R18, RZ ;  /* 0x000000120d067224 */ /* 0x000fce00078e02ff */
.L_x_293:
[----:B------:R-:W-:Y:S05]  /*eac0*/  BSYNC B1 ;  /* 0x0000000000017941 */ /* 0x000fea0003800000 */
.L_x_292:
[C---:B------:R-:W-:Y:S01]  /*ead0*/  ISETP.LT.OR P3, PT, R0.reuse, 0x9, !P3 ;  /* 0x000000090000780c */ /* 0x040fe20005f61670 */
[----:B------:R-:W-:Y:S01]  /*eae0*/  @!P4 IMAD R25, R25, R17, R6 ;  /* 0x000000111919c224 */ /* 0x000fe200078e0206 */
[C---:B------:R-:W-:Y:S01]  /*eaf0*/  ISETP.GE.AND P1, PT, R7.reuse, 0x109, PT ;  /* 0x000001090700780c */ /* 0x040fe20003f26270 */
[----:B------:R-:W-:Y:S01]  /*eb00*/  BSSY B1, `(.L_x_294) ;  /* 0x000000a000017945 */ /* 0x000fe20003800000 */
[----:B------:R-:W-:Y:S02]  /*eb10*/  ISETP.GE.AND P0, PT, R7, 0x10a, PT ;  /* 0x0000010a0700780c */ /* 0x000fe40003f06270 */
[----:B------:R2:W-:Y:S01]  /*eb20*/  @!P4 STG.E.U8 desc[UR52][R2.64+0x101], R25 ;  /* 0x000101190200c986 */ /* 0x0005e2000c101134 */
[C---:B------:R-:W-:Y:S02]  /*eb30*/  ISETP.LT.OR P2, PT, R0.reuse, 0x9, !P2 ;  /* 0x000000090000780c */ /* 0x040fe40005741670 */
[C---:B------:R-:W-:Y:S02]  /*eb40*/  ISETP.LT.OR P5, PT, R0.reuse, 0x1, !P1 ;  /* 0x000000010000780c */ /* 0x040fe40004fa1670 */
[----:B------:R-:W-:-:S02]  /*eb50*/  ISETP.LT.OR P4, PT, R0, 0x1, !P0 ;  /* 0x000000010000780c */ /* 0x000fc40004781670 */
[----:B------:R-:W-:Y:S11]  /*eb60*/  @P3 BRA `(.L_x_295) ;  /* 0x00000000000c3947 */ /* 0x000ff60003800000 */
[----:B------:R-:W1:Y:S02]  /*eb70*/  LDG.E.U8 R16, desc[UR52][R8.64+0x100] ;  /* 0x0001003408107981 */ /* 0x000e64000c1e1100 */
[----:B-1----:R-:W-:-:S05]  /*eb80*/  PRMT R13, R16, 0x8880, RZ ;  /* 0x00008880100d7816 */ /* 0x002fca00000000ff */
[----:B------:R-:W-:-:S07]  /*eb90*/  IMAD R6, R13, R18, RZ ;  /* 0x000000120d067224 */ /* 0x000fce00078e02ff */
.L_x_295:
[----:B------:R-:W-:Y:S05]  /*eba0*/  BSYNC B1 ;  /* 0x0000000000017941 */ /* 0x000fea0003800000 */
.L_x_294:
[----:B-1----:R-:W-:Y:S01]  /*ebb0*/  @!P3 IMAD R13, R26, R17, R6 ;  /* 0x000000111a0db224 */ /* 0x002fe200078e0206 */
[----:B------:R-:W-:Y:S04]  /*ebc0*/  BSSY B1, `(.L_x_296) ;  /* 0x0000006000017945 */ /* 0x000fe80003800000 */
[----:B------:R1:W-:Y:S01]  /*ebd0*/  @!P3 STG.E.U8 desc[UR52][R4.64+0x100], R13 ;  /* 0x0001000d0400b986 */ /* 0x0003e2000c101134 */
[----:B------:R-:W-:Y:S05]  /*ebe0*/  @P2 BRA `(.L_x_297) ;  /* 0x00000000000c2947 */ /* 0x000fea0003800000 */
[----:B------:R-:W1:Y:S02]  /*ebf0*/  LDG.E.U8 R16, desc[UR52][R8.64+0x101] ;  /* 0x0001013408107981 */ /* 0x000e64000c1e1100 */
[----:B-1----:R-:W-:-:S05]  /*ec00*/  PRMT R13, R16, 0x8880, RZ ;  /* 0x00008880100d7816 */ /* 0x002fca00000000ff */
[----:B------:R-:W-:-:S07]  /*ec10*/  IMAD R6, R13, R18, RZ ;  /* 0x000000120d067224 */ /* 0x000fce00078e02ff */
.L_x_297:
[----:B------:R-:W-:Y:S05]  /*ec20*/  BSYNC B1 ;  /* 0x0000000000017941 */ /* 0x000fea0003800000 */
.L_x_296:
[----:B------:R-:W-:Y:S01]  /*ec30*/  @!P2 IMAD R27, R27, R17, R6 ;  /* 0x000000111b1ba224 */ /* 0x000fe200078e0206 */
[----:B------:R-:W-:Y:S04]  /*ec40*/  BSSY B1, `(.L_x_298) ;  /* 0x0000006000017945 */ /* 0x000fe80003800000 */
[----:B------:R3:W-:Y:S01]  /*ec50*/  @!P2 STG.E.U8 desc[UR52][R4.64+0x101], R27 ;  /* 0x0001011b0400a986 */ /* 0x0007e2000c101134 */
[----:B------:R-:W-:Y:S05]  /*ec60*/  @P5 BRA `(.L_x_299) ;  /* 0x00000000000c5947 */ /* 0x000fea0003800000 */
[----:B------:R-:W1:Y:S02]  /*ec70*/  LDG.E.U8 R16, desc[UR52][R10.64+0x108] ;  /* 0x000108340a107981 */ /* 0x000e64000c1e1100 */
[----:B-1----:R-:W-:-:S05]  /*ec80*/  PRMT R13, R16, 0x8880, RZ ;  /* 0x00008880100d7816 */ /* 0x002fca00000000ff */
[----:B------:R-:W-:-:S07]  /*ec90*/  IMAD R6, R13, R18, RZ ;  /* 0x000000120d067224 */ /* 0x000fce00078e02ff */
.L_x_299:
[----:B------:R-:W-:Y:S05]  /*eca0*/  BSYNC B1 ;  /* 0x0000000000017941 */ /* 0x000fea0003800000 */
.L_x_298:
[----:B-1----:R-:W-:Y:S01]  /*ecb0*/  @!P5 IMAD R13, R28, R17, R6 ;  /* 0x000000111c0dd224 */ /* 0x002fe200078e0206 */
[----:B------:R-:W-:Y:S04]  /*ecc0*/  BSSY B1, `(.L_x_300) ;  /* 0x0000006000017945 */ /* 0x000fe80003800000 */
[----:B------:R1:W-:Y:S01]  /*ecd0*/  @!P5 STG.E.U8 desc[UR52][R2.64+0x108], R13 ;  /* 0x0001080d0200d986 */ /* 0x0003e2000c101134 */
[----:B------:R-:W-:Y:S05]  /*ece0*/  @P4 BRA `(.L_x_301) ;  /* 0x00000000000c4947 */ /* 0x000fea0003800000 */
[----:B------:R-:W1:Y:S02]  /*ecf0*/  LDG.E.U8 R16, desc[UR52][R10.64+0x109] ;  /* 0x000109340a107981 */ /* 0x000e64000c1e1100 */
[----:B-1----:R-:W-:-:S05]  /*ed00*/  PRMT R13, R16, 0x8880, RZ ;  /* 0x00008880100d7816 */ /* 0x002fca00000000ff */
[----:B------:R-:W-:-:S07]  /*ed10*/  IMAD R6, R13, R18, RZ ;  /* 0x000000120d067224 */ /* 0x000fce00078e02ff */
.L_x_301:
[----:B------:R-:W-:Y:S05]  /*ed20*/  BSYNC B1 ;  /* 0x0000000000017941 */ /* 0x000fea0003800000 */
.L_x_300:
        /* <DEDUP_REMOVED lines=13> */
.L_x_303:
[----:B------:R-:W-:Y:S05]  /*ee00*/  BSYNC B1 ;  /* 0x0000000000017941 */ /* 0x000fea0003800000 */
.L_x_302:
[----:B-1----:R-:W-:Y:S01]  /*ee10*/  @!P1 IMAD R13, R30, R17, R6 ;  /* 0x000000111e0d9224 */ /* 0x002fe200078e0206 */
[----:B------:R-:W-:Y:S04]  /*ee20*/  BSSY B1, `(.L_x_304) ;  /* 0x0000006000017945 */ /* 0x000fe80003800000 */
[----:B------:R1:W-:Y:S01]  /*ee30*/  @!P1 STG.E.U8 desc[UR52][R4.64+0x108], R13 ;  /* 0x0001080d04009986 */ /* 0x0003e2000c101134 */
[----:B------:R-:W-:Y:S05]  /*ee40*/  @P0 BRA `(.L_x_305) ;  /* 0x00000000000c0947 */ /* 0x000fea0003800000 */
[----:B------:R-:W1:Y:S02]  /*ee50*/  LDG.E.U8 R16, desc[UR52][R8.64+0x109] ;  /* 0x0001093408107981 */ /* 0x000e64000c1e1100 */
[----:B-1----:R-:W-:-:S05]  /*ee60*/  PRMT R13, R16, 0x8880, RZ ;  /* 0x00008880100d7816 */ /* 0x002fca00000000ff */
[----:B------:R-:W-:-:S07]  /*ee70*/  IMAD R6, R13, R18, RZ ;  /* 0x000000120d067224 */ /* 0x000fce00078e02ff */
.L_x_305:
[----:B------:R-:W-:Y:S05]  /*ee80*/  BSYNC B1 ;  /* 0x0000000000017941 */ /* 0x000fea0003800000 */
.L_x_304:
[----:B------:R-:W-:Y:S01]  /*ee90*/  @!P0 IMAD R31, R31, R17, R6 ;  /* 0x000000111f1f8224 */ /* 0x000fe200078e0206 */
[----:B------:R-:W-:Y:S04]  /*eea0*/  BSSY B1, `(.L_x_306) ;  /* 0x0000006000017945 */ /* 0x000fe80003800000 */
[----:B------:R0:W-:Y:S01]  /*eeb0*/  @!P0 STG.E.U8 desc[UR52][R4.64+0x109], R31 ;  /* 0x0001091f04008986 */ /* 0x0001e2000c101134 */
[----:B------:R-:W-:Y:S05]  /*eec0*/  @P5 BRA `(.L_x_307) ;  /* 0x00000000000c5947 */ /* 0x000fea0003800000 */
[----:B------:R-:W1:Y:S02]  /*eed0*/  LDG.E.U8 R16, desc[UR52][R10.64+0x110] ;  /* 0x000110340a107981 */ /* 0x000e64000c1e1100 */
[----:B-1----:R-:W-:-:S05]  /*eee0*/  PRMT R13, R16, 0x8880, RZ ;  /* 0x00008880100d7816 */ /* 0x002fca00000000ff */
[----:B------:R-:W-:-:S07]  /*eef0*/  IMAD R6, R13, R18, RZ ;  /* 0x000000120d067224 */ /* 0x000fce00078e02ff */
.L_x_307:
[----:B------:R-:W-:Y:S05]  /*ef00*/  BSYNC B1 ;  /* 0x0000000000017941 */ /* 0x000fea0003800000 */
.L_x_306:
[----:B-1----:R-:W-:Y:S01]  /*ef10*/  @!P5 IMAD R13, R32, R17, R6 ;  /* 0x00000011200dd224 */ /* 0x002fe200078e0206 */
[----:B------:R-:W-:Y:S04]  /*ef20*/  BSSY B1, `(.L_x_308) ;  /* 0x0000006000017945 */ /* 0x000fe80003800000 */
[----:B------:R1:W-:Y:S01]  /*ef30*/  @!P5 STG.E.U8 desc[UR52][R2.64+0x110], R13 ;  /* 0x0001100d0200d986 */ /* 0x0003e2000c101134 */
[----:B------:R-:W-:Y:S05]  /*ef40*/  @P4 BRA `(.L_x_309) ;  /* 0x00000000000c4947 */ /* 0x000fea0003800000 */
[----:B------:R-:W1:Y:S02]  /*ef50*/  LDG.E.U8 R16, desc[UR52][R10.64+0x111] ;  /* 0x000111340a107981 */ /* 0x000e64000c1e1100 */
[----:B-1----:R-:W-:-:S05]  /*ef60*/  PRMT R13, R16, 0x8880, RZ ;  /* 0x00008880100d7816 */ /* 0x002fca00000000ff */
[----:B------:R-:W-:-:S07]  /*ef70*/  IMAD R6, R13, R18, RZ ;  /* 0x000000120d067224 */ /* 0x000fce00078e02ff */
.L_x_309:
[----:B------:R-:W-:Y:S05]  /*ef80*/  BSYNC B1 ;  /* 0x0000000000017941 */ /* 0x000fea0003800000 */
.L_x_308:
        /* <DEDUP_REMOVED lines=13> */
.L_x_311:
[----:B------:R-:W-:Y:S05]  /*f060*/  BSYNC B1 ;  /* 0x0000000000017941 */ /* 0x000fea0003800000 */
.L_x_310:
[----:B-1----:R-:W-:Y:S01]  /*f070*/  @!P3 IMAD R13, R34, R17, R6 ;  /* 0x00000011220db224 */ /* 0x002fe200078e0206 */
[----:B------:R-:W-:Y:S04]  /*f080*/  BSSY B1, `(.L_x_312) ;  /* 0x0000006000017945 */ /* 0x000fe80003800000 */
[----:B------:R1:W-:Y:S01]  /*f090*/  @!P3 STG.E.U8 desc[UR52][R4.64+0x110], R13 ;  /* 0x0001100d0400b986 */ /* 0x0003e2000c101134 */
[----:B------:R-:W-:Y:S05]  /*f0a0*/  @P2 BRA `(.L_x_313) ;  /* 0x00000000000c2947 */ /* 0x000fea0003800000 */
[----:B------:R-:W1:Y:S02]  /*f0b0*/  LDG.E.U8 R16, desc[UR52][R8.64+0x111] ;  /* 0x0001113408107981 */ /* 0x000e64000c1e1100 */
[----:B-1----:R-:W-:-:S05]  /*f0c0*/  PRMT R13, R16, 0x8880, RZ ;  /* 0x00008880100d7816 */ /* 0x002fca00000000ff */
[----:B------:R-:W-:-:S07]  /*f0d0*/  IMAD R6, R13, R18, RZ ;  /* 0x000000120d067224 */ /* 0x000fce00078e02ff */
.L_x_313:
[----:B------:R-:W-:Y:S05]  /*f0e0*/  BSYNC B1 ;  /* 0x0000000000017941 */ /* 0x000fea0003800000 */
.L_x_312:
[----:B------:R-:W-:Y:S01]  /*f0f0*/  @!P2 IMAD R35, R35, R17, R6 ;  /* 0x000000112323a224 */ /* 0x000fe200078e0206 */
[----:B------:R-:W-:Y:S04]  /*f100*/  BSSY B1, `(.L_x_314) ;  /* 0x0000006000017945 */ /* 0x000fe80003800000 */
[----:B------:R0:W-:Y:S01]  /*f110*/  @!P2 STG.E.U8 desc[UR52][R4.64+0x111], R35 ;  /* 0x000111230400a986 */ /* 0x0001e2000c101134 */
[----:B------:R-:W-:Y:S05]  /*f120*/  @P5 BRA `(.L_x_315) ;  /* 0x00000000000c5947 */ /* 0x000fea0003800000 */
[----:B------:R-:W1:Y:S02]  /*f130*/  LDG.E.U8 R16, desc[UR52][R10.64+0x118] ;  /* 0x000118340a107981 */ /* 0x000e64000c1e1100 */
[----:B-1----:R-:W-:-:S05]  /*f140*/  PRMT R13, R16, 0x8880, RZ ;  /* 0x00008880100d7816 */ /* 0x002fca00000000ff */
[----:B------:R-:W-:-:S07]  /*f150*/  IMAD R6, R13, R18, RZ ;  /* 0x000000120d067224 */ /* 0x000fce00078e02ff */
.L_x_315:
[----:B------:R-:W-:Y:S05]  /*f160*/  BSYNC B1 ;  /* 0x0000000000017941 */ /* 0x000fea0003800000 */
.L_x_314:
[----:B-1----:R-:W-:Y:S01]  /*f170*/  @!P5 IMAD R13, R36, R17, R6 ;  /* 0x00000011240dd224 */ /* 0x002fe200078e0206 */
[----:B------:R-:W-:Y:S04]  /*f180*/  BSSY B1, `(.L_x_316) ;  /* 0x0000006000017945 */ /* 0x000fe80003800000 */
[----:B------:R1:W-:Y:S01]  /*f190*/  @!P5 STG.E.U8 desc[UR52][R2.64+0x118], R13 ;  /* 0x0001180d0200d986 */ /* 0x0003e2000c101134 */
[----:B------:R-:W-:Y:S05]  /*f1a0*/  @P4 BRA `(.L_x_317) ;  /* 0x00000000000c4947 */ /* 0x000fea0003800000 */
[----:B------:R-:W1:Y:S02]  /*f1b0*/  LDG.E.U8 R16, desc[UR52][R10.64+0x119] ;  /* 0x000119340a107981 */ /* 0x000e64000c1e1100 */
[----:B-1----:R-:W-:-:S05]  /*f1c0*/  PRMT R13, R16, 0x8880, RZ ;  /* 0x00008880100d7816 */ /* 0x002fca00000000ff */
[----:B------:R-:W-:-:S07]  /*f1d0*/  IMAD R6, R13, R18, RZ ;  /* 0x000000120d067224 */ /* 0x000fce00078e02ff */
.L_x_317:
[----:B------:R-:W-:Y:S05]  /*f1e0*/  BSYNC B1 ;  /* 0x0000000000017941 */ /* 0x000fea0003800000 */
.L_x_316:
        /* <DEDUP_REMOVED lines=13> */
.L_x_319:
[----:B------:R-:W-:Y:S05]  /*f2c0*/  BSYNC B1 ;  /* 0x0000000000017941 */ /* 0x000fea0003800000 */
.L_x_318:
[----:B-1----:R-:W-:Y:S01]  /*f2d0*/  @!P1 IMAD R13, R38, R17, R6 ;  /* 0x00000011260d9224 */ /* 0x002fe200078e0206 */
[----:B------:R-:W-:Y:S04]  /*f2e0*/  BSSY B1, `(.L_x_320) ;  /* 0x0000006000017945 */ /* 0x000fe80003800000 */
[----:B------:R1:W-:Y:S01]  /*f2f0*/  @!P1 STG.E.U8 desc[UR52][R4.64+0x118], R13 ;  /* 0x0001180d04009986 */ /* 0x0003e2000c101134 */
[----:B------:R-:W-:Y:S05]  /*f300*/  @P0 BRA `(.L_x_321) ;  /* 0x00000000000c0947 */ /* 0x000fea0003800000 */
[----:B------:R-:W1:Y:S02]  /*f310*/  LDG.E.U8 R16, desc[UR52][R8.64+0x119] ;  /* 0x0001193408107981 */ /* 0x000e64000c1e1100 */
[----:B-1----:R-:W-:-:S05]  /*f320*/  PRMT R13, R16, 0x8880, RZ ;  /* 0x00008880100d7816 */ /* 0x002fca00000000ff */
[----:B------:R-:W-:-:S07]  /*f330*/  IMAD R6, R13, R18, RZ ;  /* 0x000000120d067224 */ /* 0x000fce00078e02ff */
.L_x_321:
[----:B------:R-:W-:Y:S05]  /*f340*/  BSYNC B1 ;  /* 0x0000000000017941 */ /* 0x000fea0003800000 */
.L_x_320:
[----:B------:R-:W-:Y:S01]  /*f350*/  @!P0 IMAD R39, R39, R17, R6 ;  /* 0x0000001127278224 */ /* 0x000fe200078e0206 */
[----:B------:R-:W-:Y:S04]  /*f360*/  BSSY B1, `(.L_x_322) ;  /* 0x0000006000017945 */ /* 0x000fe80003800000 */
[----:B------:R0:W-:Y:S01]  /*f370*/  @!P0 STG.E.U8 desc[UR52][R4.64+0x119], R39 ;  /* 0x0001192704008986 */ /* 0x0001e2000c101134 */
[----:B------:R-:W-:Y:S05]  /*f380*/  @P5 BRA `(.L_x_323) ;  /* 0x00000000000c5947 */ /* 0x000fea0003800000 */
[----:B------:R-:W1:Y:S02]  /*f390*/  LDG.E.U8 R16, desc[UR52][R10.64+0x120] ;  /* 0x000120340a107981 */ /* 0x000e64000c1e1100 */
[----:B-1----:R-:W-:-:S05]  /*f3a0*/  PRMT R13, R16, 0x8880, RZ ;  /* 0x00008880100d7816 */ /* 0x002fca00000000ff */
[----:B------:R-:W-:-:S07]  /*f3b0*/  IMAD R6, R13, R18, RZ ;  /* 0x000000120d067224 */ /* 0x000fce00078e02ff */
.L_x_323:
[----:B------:R-:W-:Y:S05]  /*f3c0*/  BSYNC B1 ;  /* 0x0000000000017941 */ /* 0x000fea0003800000 */
.L_x_322:
[----:B-1----:R-:W-:Y:S01]  /*f3d0*/  @!P5 IMAD R13, R40, R17, R6 ;  /* 0x00000011280dd224 */ /* 0x002fe200078e0206 */
[----:B------:R-:W-:Y:S04]  /*f3e0*/  BSSY B1, `(.L_x_324) ;  /* 0x0000006000017945 */ /* 0x000fe80003800000 */
[----:B------:R1:W-:Y:S01]  /*f3f0*/  @!P5 STG.E.U8 desc[UR52][R2.64+0x120], R13 ;  /* 0x0001200d0200d986 */ /* 0x0003e2000c101134 */
[----:B------:R-:W-:Y:S05]  /*f400*/  @P4 BRA `(.L_x_325) ;  /* 0x00000000000c4947 */ /* 0x000fea0003800000 */
[----:B------:R-:W1:Y:S02]  /*f410*/  LDG.E.U8 R16, desc[UR52][R10.64+0x121] ;  /* 0x000121340a107981 */ /* 0x000e64000c1e1100 */
[----:B-1----:R-:W-:-:S05]  /*f420*/  PRMT R13, R16, 0x8880, RZ ;  /* 0x00008880100d7816 */ /* 0x002fca00000000ff */
[----:B------:R-:W-:-:S07]  /*f430*/  IMAD R6, R13, R18, RZ ;  /* 0x000000120d067224 */ /* 0x000fce00078e02ff */
.L_x_325:
[----:B------:R-:W-:Y:S05]  /*f440*/  BSYNC B1 ;  /* 0x0000000000017941 */ /* 0x000fea0003800000 */
.L_x_324:
        /* <DEDUP_REMOVED lines=13> */
.L_x_327:
[----:B------:R-:W-:Y:S05]  /*f520*/  BSYNC B1 ;  /* 0x0000000000017941 */ /* 0x000fea0003800000 */
.L_x_326:
[----:B-1----:R-:W-:Y:S01]  /*f530*/  @!P3 IMAD R13, R42, R17, R6 ;  /* 0x000000112a0db224 */ /* 0x002fe200078e0206 */
[----:B------:R-:W-:Y:S04]  /*f540*/  BSSY B1, `(.L_x_328) ;  /* 0x0000006000017945 */ /* 0x000fe80003800000 */
[----:B------:R1:W-:Y:S01]  /*f550*/  @!P3 STG.E.U8 desc[UR52][R4.64+0x120], R13 ;  /* 0x0001200d0400b986 */ /* 0x0003e2000c101134 */
[----:B------:R-:W-:Y:S05]  /*f560*/  @P2 BRA `(.L_x_329) ;  /* 0x00000000000c2947 */ /* 0x000fea0003800000 */
[----:B------:R-:W1:Y:S02]  /*f570*/  LDG.E.U8 R16, desc[UR52][R8.64+0x121] ;  /* 0x0001213408107981 */ /* 0x000e64000c1e1100 */
[----:B-1----:R-:W-:-:S05]  /*f580*/  PRMT R13, R16, 0x8880, RZ ;  /* 0x00008880100d7816 */ /* 0x002fca00000000ff */
[----:B------:R-:W-:-:S07]  /*f590*/  IMAD R6, R13, R18, RZ ;  /* 0x000000120d067224 */ /* 0x000fce00078e02ff */
.L_x_329:
[----:B------:R-:W-:Y:S05]  /*f5a0*/  BSYNC B1 ;  /* 0x0000000000017941 */ /* 0x000fea0003800000 */
.L_x_328:
[----:B------:R-:W-:Y:S01]  /*f5b0*/  @!P2 IMAD R43, R43, R17, R6 ;  /* 0x000000112b2ba224 */ /* 0x000fe200078e0206 */
[----:B------:R-:W-:Y:S04]  /*f5c0*/  BSSY B1, `(.L_x_330) ;  /* 0x0000006000017945 */ /* 0x000fe80003800000 */
[----:B------:R0:W-:Y:S01]  /*f5d0*/  @!P2 STG.E.U8 desc[UR52][R4.64+0x121], R43 ;  /* 0x0001212b0400a986 */ /* 0x0001e2000c101134 */
[----:B------:R-:W-:Y:S05]  /*f5e0*/  @P5 BRA `(.L_x_331) ;  /* 0x00000000000c5947 */ /* 0x000fea0003800000 */
[----:B------:R-:W1:Y:S02]  /*f5f0*/  LDG.E.U8 R16, desc[UR52][R10.64+0x128] ;  /* 0x000128340a107981 */ /* 0x000e64000c1e1100 */
[----:B-1----:R-:W-:-:S05]  /*f600*/  PRMT R13, R16, 0x8880, RZ ;  /* 0x00008880100d7816 */ /* 0x002fca00000000ff */
[----:B------:R-:W-:-:S07]  /*f610*/  IMAD R6, R13, R18, RZ ;  /* 0x000000120d067224 */ /* 0x000fce00078e02ff */
.L_x_331:
[----:B------:R-:W-:Y:S05]  /*f620*/  BSYNC B1 ;  /* 0x0000000000017941 */ /* 0x000fea0003800000 */
.L_x_330:
[----:B-1----:R-:W-:Y:S01]  /*f630*/  @!P5 IMAD R13, R44, R17, R6 ;  /* 0x000000112c0dd224 */ /* 0x002fe200078e0206 */
[----:B------:R-:W-:Y:S04]  /*f640*/  BSSY B1, `(.L_x_332) ;  /* 0x0000006000017945 */ /* 0x000fe80003800000 */
[----:B------:R1:W-:Y:S01]  /*f650*/  @!P5 STG.E.U8 desc[UR52][R2.64+0x128], R13 ;  /* 0x0001280d0200d986 */ /* 0x0003e2000c101134 */
[----:B------:R-:W-:Y:S05]  /*f660*/  @P4 BRA `(.L_x_333) ;  /* 0x00000000000c4947 */ /* 0x000fea0003800000 */
[----:B------:R-:W1:Y:S02]  /*f670*/  LDG.E.U8 R16, desc[UR52][R10.64+0x129] ;  /* 0x000129340a107981 */ /* 0x000e64000c1e1100 */
[----:B-1----:R-:W-:-:S05]  /*f680*/  PRMT R13, R16, 0x8880, RZ ;  /* 0x00008880100d7816 */ /* 0x002fca00000000ff */
[----:B------:R-:W-:-:S07]  /*f690*/  IMAD R6, R13, R18, RZ ;  /* 0x000000120d067224 */ /* 0x000fce00078e02ff */
.L_x_333:
[----:B------:R-:W-:Y:S05]  /*f6a0*/  BSYNC B1 ;  /* 0x0000000000017941 */ /* 0x000fea0003800000 */
.L_x_332:
        /* <DEDUP_REMOVED lines=13> */
.L_x_335:
[----:B------:R-:W-:Y:S05]  /*f780*/  BSYNC B1 ;  /* 0x0000000000017941 */ /* 0x000fea0003800000 */
.L_x_334:
[----:B-1----:R-:W-:Y:S01]  /*f790*/  @!P1 IMAD R13, R46, R17, R6 ;  /* 0x000000112e0d9224 */ /* 0x002fe200078e0206 */
[----:B------:R-:W-:Y:S04]  /*f7a0*/  BSSY B1, `(.L_x_336) ;  /* 0x0000006000017945 */ /* 0x000fe80003800000 */
[----:B------:R1:W-:Y:S01]  /*f7b0*/  @!P1 STG.E.U8 desc[UR52][R4.64+0x128], R13 ;  /* 0x0001280d04009986 */ /* 0x0003e2000c101134 */
[----:B------:R-:W-:Y:S05]  /*f7c0*/  @P0 BRA `(.L_x_337) ;  /* 0x00000000000c0947 */ /* 0x000fea0003800000 */
[----:B------:R-:W1:Y:S02]  /*f7d0*/  LDG.E.U8 R16, desc[UR52][R8.64+0x129] ;  /* 0x0001293408107981 */ /* 0x000e64000c1e1100 */
[----:B-1----:R-:W-:-:S05]  /*f7e0*/  PRMT R13, R16, 0x8880, RZ ;  /* 0x00008880100d7816 */ /* 0x002fca00000000ff */
[----:B------:R-:W-:-:S07]  /*f7f0*/  IMAD R6, R13, R18, RZ ;  /* 0x000000120d067224 */ /* 0x000fce00078e02ff */
.L_x_337:
[----:B------:R-:W-:Y:S05]  /*f800*/  BSYNC B1 ;  /* 0x0000000000017941 */ /* 0x000fea0003800000 */
.L_x_336:
[----:B------:R-:W-:Y:S01]  /*f810*/  @!P0 IMAD R47, R47, R17, R6 ;  /* 0x000000112f2f8224 */ /* 0x000fe200078e0206 */
[----:B------:R-:W-:Y:S04]  /*f820*/  BSSY B1, `(.L_x_338) ;  /* 0x0000006000017945 */ /* 0x000fe80003800000 */
[----:B------:R0:W-:Y:S01]  /*f830*/  @!P0 STG.E.U8 desc[UR52][R4.64+0x129], R47 ;  /* 0x0001292f04008986 */ /* 0x0001e2000c101134 */
[----:B------:R-:W-:Y:S05]  /*f840*/  @P5 BRA `(.L_x_339) ;  /* 0x00000000000c5947 */ /* 0x000fea0003800000 */
[----:B------:R-:W1:Y:S02]  /*f850*/  LDG.E.U8 R16, desc[UR52][R10.64+0x130] ;  /* 0x000130340a107981 */ /* 0x000e64000c1e1100 */
[----:B-1----:R-:W-:-:S05]  /*f860*/  PRMT R13, R16, 0x8880, RZ ;  /* 0x00008880100d7816 */ /* 0x002fca00000000ff */
[----:B------:R-:W-:-:S07]  /*f870*/  IMAD R6, R13, R18, RZ ;  /* 0x000000120d067224 */ /* 0x000fce00078e02ff */
.L_x_339:
[----:B------:R-:W-:Y:S05]  /*f880*/  BSYNC B1 ;  /* 0x0000000000017941 */ /* 0x000fea0003800000 */
.L_x_338:
[----:B-1----:R-:W-:Y:S01]  /*f890*/  @!P5 IMAD R13, R48, R17, R6 ;  /* 0x00000011300dd224 */ /* 0x002fe200078e0206 */
[----:B------:R-:W-:Y:S04]  /*f8a0*/  BSSY B1, `(.L_x_340) ;  /* 0x0000006000017945 */ /* 0x000fe80003800000 */
[----:B------:R1:W-:Y:S01]  /*f8b0*/  @!P5 STG.E.U8 desc[UR52][R2.64+0x130], R13 ;  /* 0x0001300d0200d986 */ /* 0x0003e2000c101134 */
[----:B------:R-:W-:Y:S05]  /*f8c0*/  @P4 BRA `(.L_x_341) ;  /* 0x00000000000c4947 */ /* 0x000fea0003800000 */
[----:B------:R-:W1:Y:S02]  /*f8d0*/  LDG.E.U8 R16, desc[UR52][R10.64+0x131] ;  /* 0x000131340a107981 */ /* 0x000e64000c1e1100 */
[----:B-1----:R-:W-:-:S05]  /*f8e0*/  PRMT R13, R16, 0x8880, RZ ;  /* 0x00008880100d7816 */ /* 0x002fca00000000ff */
[----:B------:R-:W-:-:S07]  /*f8f0*/  IMAD R6, R13, R18, RZ ;  /* 0x000000120d067224 */ /* 0x000fce00078e02ff */
.L_x_341:
[----:B------:R-:W-:Y:S05]  /*f900*/  BSYNC B1 ;  /* 0x0000000000017941 */ /* 0x000fea0003800000 */
.L_x_340:
        /* <DEDUP_REMOVED lines=13> */
.L_x_343:
[----:B------:R-:W-:Y:S05]  /*f9e0*/  BSYNC B1 ;  /* 0x0000000000017941 */ /* 0x000fea0003800000 */
.L_x_342:
[----:B-1----:R-:W-:Y:S01]  /*f9f0*/  @!P3 IMAD R13, R50, R17, R6 ;  /* 0x00000011320db224 */ /* 0x002fe200078e0206 */
[----:B------:R-:W-:Y:S04]  /*fa00*/  BSSY B1, `(.L_x_344) ;  /* 0x0000006000017945 */ /* 0x000fe80003800000 */
[----:B------:R1:W-:Y:S01]  /*fa10*/  @!P3 STG.E.U8 desc[UR52][R4.64+0x130], R13 ;  /* 0x0001300d0400b986 */ /* 0x0003e2000c101134 */
[----:B------:R-:W-:Y:S05]  /*fa20*/  @P2 BRA `(.L_x_345) ;  /* 0x00000000000c2947 */ /* 0x000fea0003800000 */
[----:B------:R-:W1:Y:S02]  /*fa30*/  LDG.E.U8 R16, desc[UR52][R8.64+0x131] ;  /* 0x0001313408107981 */ /* 0x000e64000c1e1100 */
[----:B-1----:R-:W-:-:S05]  /*fa40*/  PRMT R13, R16, 0x8880, RZ ;  /* 0x00008880100d7816 */ /* 0x002fca00000000ff */
[----:B------:R-:W-:-:S07]  /*fa50*/  IMAD R6, R13, R18, RZ ;  /* 0x000000120d067224 */ /* 0x000fce00078e02ff */
.L_x_345:
[----:B------:R-:W-:Y:S05]  /*fa60*/  BSYNC B1 ;  /* 0x0000000000017941 */ /* 0x000fea0003800000 */
.L_x_344:
[----:B------:R-:W-:Y:S01]  /*fa70*/  @!P2 IMAD R51, R51, R17, R6 ;  /* 0x000000113333a224 */ /* 0x000fe200078e0206 */
[----:B------:R-:W-:Y:S04]  /*fa80*/  BSSY B1, `(.L_x_346) ;  /* 0x0000006000017945 */ /* 0x000fe80003800000 */
[----:B------:R0:W-:Y:S01]  /*fa90*/  @!P2 STG.E.U8 desc[UR52][R4.64+0x131], R51 ;  /* 0x000131330400a986 */ /* 0x0001e2000c101134 */
[----:B------:R-:W-:Y:S05]  /*faa0*/  @P5 BRA `(.L_x_347) ;  /* 0x00000000000c5947 */ /* 0x000fea0003800000 */
[----:B------:R-:W1:Y:S02]  /*fab0*/  LDG.E.U8 R16, desc[UR52][R10.64+0x138] ;  /* 0x000138340a107981 */ /* 0x000e64000c1e1100 */
[----:B-1----:R-:W-:-:S05]  /*fac0*/  PRMT R13, R16, 0x8880, RZ ;  /* 0x00008880100d7816 */ /* 0x002fca00000000ff */
[----:B------:R-:W-:-:S07]  /*fad0*/  IMAD R6, R13, R18, RZ ;  /* 0x000000120d067224 */ /* 0x000fce00078e02ff */
.L_x_347:
[----:B------:R-:W-:Y:S05]  /*fae0*/  BSYNC B1 ;  /* 0x0000000000017941 */ /* 0x000fea0003800000 */
.L_x_346:
[----:B-1----:R-:W-:Y:S01]  /*faf0*/  @!P5 IMAD R13, R52, R17, R6 ;  /* 0x00000011340dd224 */ /* 0x002fe200078e0206 */
[----:B------:R-:W-:Y:S04]  /*fb00*/  BSSY B1, `(.L_x_348) ;  /* 0x0000006000017945 */ /* 0x000fe80003800000 */
[----:B------:R1:W-:Y:S01]  /*fb10*/  @!P5 STG.E.U8 desc[UR52][R2.64+0x138], R13 ;  /* 0x0001380d0200d986 */ /* 0x0003e2000c101134 */
[----:B------:R-:W-:Y:S05]  /*fb20*/  @P4 BRA `(.L_x_349) ;  /* 0x00000000000c4947 */ /* 0x000fea0003800000 */
[----:B------:R-:W1:Y:S02]  /*fb30*/  LDG.E.U8 R16, desc[UR52][R10.64+0x139] ;  /* 0x000139340a107981 */ /* 0x000e64000c1e1100 */
[----:B-1----:R-:W-:-:S05]  /*fb40*/  PRMT R13, R16, 0x8880, RZ ;  /* 0x00008880100d7816 */ /* 0x002fca00000000ff */
[----:B------:R-:W-:-:S07]  /*fb50*/  IMAD R6, R13, R18, RZ ;  /* 0x000000120d067224 */ /* 0x000fce00078e02ff */
.L_x_349:
[----:B------:R-:W-:Y:S05]  /*fb60*/  BSYNC B1 ;  /* 0x0000000000017941 */ /* 0x000fea0003800000 */
.L_x_348:
        /* <DEDUP_REMOVED lines=13> */
.L_x_351:
[----:B------:R-:W-:Y:S05]  /*fc40*/  BSYNC B1 ;  /* 0x0000000000017941 */ /* 0x000fea0003800000 */
.L_x_350:
[----:B-1----:R-:W-:Y:S01]  /*fc50*/  @!P1 IMAD R13, R54, R17, R6 ;  /* 0x00000011360d9224 */ /* 0x002fe200078e0206 */
[----:B------:R-:W-:Y:S04]  /*fc60*/  BSSY B1, `(.L_x_352) ;  /* 0x0000006000017945 */ /* 0x000fe80003800000 */
[----:B------:R1:W-:Y:S01]  /*fc70*/  @!P1 STG.E.U8 desc[UR52][R4.64+0x138], R13 ;  /* 0x0001380d04009986 */ /* 0x0003e2000c101134 */
[----:B------:R-:W-:Y:S05]  /*fc80*/  @P0 BRA `(.L_x_353) ;  /* 0x00000000000c0947 */ /* 0x000fea0003800000 */
[----:B------:R-:W1:Y:S02]  /*fc90*/  LDG.E.U8 R16, desc[UR52][R8.64+0x139] ;  /* 0x0001393408107981 */ /* 0x000e64000c1e1100 */
[----:B-1----:R-:W-:-:S05]  /*fca0*/  PRMT R13, R16, 0x8880, RZ ;  /* 0x00008880100d7816 */ /* 0x002fca00000000ff */
[----:B------:R-:W-:-:S07]  /*fcb0*/  IMAD R6, R13, R18, RZ ;  /* 0x000000120d067224 */ /* 0x000fce00078e02ff */
.L_x_353:
[----:B------:R-:W-:Y:S05]  /*fcc0*/  BSYNC B1 ;  /* 0x0000000000017941 */ /* 0x000fea0003800000 */
.L_x_352:
[----:B------:R-:W-:Y:S01]  /*fcd0*/  @!P0 IMAD R55, R55, R17, R6 ;  /* 0x0000001137378224 */ /* 0x000fe200078e0206 */
[----:B------:R-:W-:Y:S04]  /*fce0*/  BSSY B1, `(.L_x_354) ;  /* 0x0000006000017945 */ /* 0x000fe80003800000 */
[----:B------:R0:W-:Y:S01]  /*fcf0*/  @!P0 STG.E.U8 desc[UR52][R4.64+0x139], R55 ;  /* 0x0001393704008986 */ /* 0x0001e2000c101134 */
[----:B------:R-:W-:Y:S05]  /*fd00*/  @P5 BRA `(.L_x_355) ;  /* 0x00000000000c5947 */ /* 0x000fea0003800000 */
[----:B------:R-:W1:Y:S02]  /*fd10*/  LDG.E.U8 R16, desc[UR52][R10.64+0x140] ;  /* 0x000140340a107981 */ /* 0x000e64000c1e1100 */
[----:B-1----:R-:W-:-:S05]  /*fd20*/  PRMT R13, R16, 0x8880, RZ ;  /* 0x00008880100d7816 */ /* 0x002fca00000000ff */
[----:B------:R-:W-:-:S07]  /*fd30*/  IMAD R6, R13, R18, RZ ;  /* 0x000000120d067224 */ /* 0x000fce00078e02ff */
.L_x_355:
[----:B------:R-:W-:Y:S05]  /*fd40*/  BSYNC B1 ;  /* 0x0000000000017941 */ /* 0x000fea0003800000 */
.L_x_354:
[----:B-1----:R-:W-:Y:S01]  /*fd50*/  @!P5 IMAD R13, R56, R17, R6 ;  /* 0x00000011380dd224 */ /* 0x002fe200078e0206 */
[----:B------:R-:W-:Y:S04]  /*fd60*/  BSSY B1, `(.L_x_356) ;  /* 0x0000006000017945 */ /* 0x000fe80003800000 */
[----:B------:R1:W-:Y:S01]  /*fd70*/  @!P5 STG.E.U8 desc[UR52][R2.64+0x140], R13 ;  /* 0x0001400d0200d986 */ /* 0x0003e2000c101134 */
[----:B------:R-:W-:Y:S05]  /*fd80*/  @P4 BRA `(.L_x_357) ;  /* 0x00000000000c4947 */ /* 0x000fea0003800000 */
[----:B------:R-:W1:Y:S02]  /*fd90*/  LDG.E.U8 R16, desc[UR52][R10.64+0x141] ;  /* 0x000141340a107981 */ /* 0x000e64000c1e1100 */
[----:B-1----:R-:W-:-:S05]  /*fda0*/  PRMT R13, R16, 0x8880, RZ ;  /* 0x00008880100d7816 */ /* 0x002fca00000000ff */
[----:B------:R-:W-:-:S07]  /*fdb0*/  IMAD R6, R13, R18, RZ ;  /* 0x000000120d067224 */ /* 0x000fce00078e02ff */
.L_x_357:
[----:B------:R-:W-:Y:S05]  /*fdc0*/  BSYNC B1 ;  /* 0x0000000000017941 */ /* 0x000fea0003800000 */
.L_x_356:
        /* <DEDUP_REMOVED lines=13> */
.L_x_359:
[----:B------:R-:W-:Y:S05]  /*fea0*/  BSYNC B1 ;  /* 0x0000000000017941 */ /* 0x000fea0003800000 */
.L_x_358:
[----:B-1----:R-:W-:Y:S01]  /*feb0*/  @!P3 IMAD R13, R58, R17, R6 ;  /* 0x000000113a0db224 */ /* 0x002fe200078e0206 */
[----:B------:R-:W-:Y:S04]  /*fec0*/  BSSY B1, `(.L_x_360) ;  /* 0x0000006000017945 */ /* 0x000fe80003800000 */
[----:B------:R1:W-:Y:S01]  /*fed0*/  @!P3 STG.E.U8 desc[UR52][R4.64+0x140], R13 ;  /* 0x0001400d0400b986 */ /* 0x0003e2000c101134 */
[----:B------:R-:W-:Y:S05]  /*fee0*/  @P2 BRA `(.L_x_361) ;  /* 0x00000000000c2947 */ /* 0x000fea0003800000 */
[----:B------:R-:W1:Y:S02]  /*fef0*/  LDG.E.U8 R16, desc[UR52][R8.64+0x141] ;  /* 0x0001413408107981 */ /* 0x000e64000c1e1100 */
[----:B-1----:R-:W-:-:S05]  /*ff00*/  PRMT R13, R16, 0x8880, RZ ;  /* 0x00008880100d7816 */ /* 0x002fca00000000ff */
[----:B------:R-:W-:-:S07]  /*ff10*/  IMAD R6, R13, R18, RZ ;  /* 0x000000120d067224 */ /* 0x000fce00078e02ff */
.L_x_361:
[----:B------:R-:W-:Y:S05]  /*ff20*/  BSYNC B1 ;  /* 0x0000000000017941 */ /* 0x000fea0003800000 */
.L_x_360:
[----:B------:R-:W-:Y:S01]  /*ff30*/  @!P2 IMAD R59, R59, R17, R6 ;  /* 0x000000113b3ba224 */ /* 0x000fe200078e0206 */
[----:B------:R-:W-:Y:S04]  /*ff40*/  BSSY B1, `(.L_x_362) ;  /* 0x0000006000017945 */ /* 0x000fe80003800000 */
[----:B------:R0:W-:Y:S01]  /*ff50*/  @!P2 STG.E.U8 desc[UR52][R4.64+0x141], R59 ;  /* 0x0001413b0400a986 */ /* 0x0001e2000c101134 */
[----:B------:R-:W-:Y:S05]  /*ff60*/  @P5 BRA `(.L_x_363) ;  /* 0x00000000000c5947 */ /* 0x000fea0003800000 */
[----:B------:R-:W1:Y:S02]  /*ff70*/  LDG.E.U8 R16, desc[UR52][R10.64+0x148] ;  /* 0x000148340a107981 */ /* 0x000e64000c1e1100 */
[----:B-1----:R-:W-:-:S05]  /*ff80*/  PRMT R13, R16, 0x8880, RZ ;  /* 0x00008880100d7816 */ /* 0x002fca00000000ff */
[----:B------:R-:W-:-:S07]  /*ff90*/  IMAD R6, R13, R18, RZ ;  /* 0x000000120d067224 */ /* 0x000fce00078e02ff */
.L_x_363:
[----:B------:R-:W-:Y:S05]  /*ffa0*/  BSYNC B1 ;  /* 0x0000000000017941 */ /* 0x000fea0003800000 */
.L_x_362:
[----:B-1----:R-:W-:Y:S01]  /*ffb0*/  @!P5 IMAD R13, R60, R17, R6 ;  /* 0x000000113c0dd224 */ /* 0x002fe200078e0206 */
[----:B------:R-:W-:Y:S04]  /*ffc0*/  BSSY B1, `(.L_x_364) ;  /* 0x0000006000017945 */ /* 0x000fe80003800000 */
[----:B------:R1:W-:Y:S01]  /*ffd0*/  @!P5 STG.E.U8 desc[UR52][R2.64+0x148], R13 ;  /* 0x0001480d0200d986 */ /* 0x0003e2000c101134 */
[----:B------:R-:W-:Y:S05]  /*ffe0*/  @P4 BRA `(.L_x_365) ;  /* 0x00000000000c4947 */ /* 0x000fea0003800000 */
[----:B------:R-:W1:Y:S02]  /*fff0*/  LDG.E.U8 R16, desc[UR52][R10.64+0x149] ;  /* 0x000149340a107981 */ /* 0x000e64000c1e1100 */
[----:B-1----:R-:W-:-:S05]  /*10000*/  PRMT R13, R16, 0x8880, RZ ;  /* 0x00008880100d7816 */ /* 0x002fca00000000ff */
[----:B------:R-:W-:-:S07]  /*10010*/  IMAD R6, R13, R18, RZ ;  /* 0x000000120d067224 */ /* 0x000fce00078e02ff */
.L_x_365:
[----:B------:R-:W-:Y:S05]  /*10020*/  BSYNC B1 ;  /* 0x0000000000017941 */ /* 0x000fea0003800000 */
.L_x_364:
        /* <DEDUP_REMOVED lines=13> */
.L_x_367:
[----:B------:R-:W-:Y:S05]  /*10100*/  BSYNC B1 ;  /* 0x0000000000017941 */ /* 0x000fea0003800000 */
.L_x_366:
[----:B-1----:R-:W-:Y:S01]  /*10110*/  @!P1 IMAD R13, R62, R17, R6 ;  /* 0x000000113e0d9224 */ /* 0x002fe200078e0206 */
[----:B------:R-:W-:Y:S04]  /*10120*/  BSSY B1, `(.L_x_368) ;  /* 0x0000006000017945 */ /* 0x000fe80003800000 */
[----:B------:R1:W-:Y:S01]  /*10130*/  @!P1 STG.E.U8 desc[UR52][R4.64+0x148], R13 ;  /* 0x0001480d04009986 */ /* 0x0003e2000c101134 */
[----:B------:R-:W-:Y:S05]  /*10140*/  @P0 BRA `(.L_x_369) ;  /* 0x00000000000c0947 */ /* 0x000fea0003800000 */
[----:B------:R-:W1:Y:S02]  /*10150*/  LDG.E.U8 R16, desc[UR52][R8.64+0x149] ;  /* 0x0001493408107981 */ /* 0x000e64000c1e1100 */
[----:B-1----:R-:W-:-:S05]  /*10160*/  PRMT R13, R16, 0x8880, RZ ;  /* 0x00008880100d7816 */ /* 0x002fca00000000ff */
[----:B------:R-:W-:-:S07]  /*10170*/  IMAD R6, R13, R18, RZ ;  /* 0x000000120d067224 */ /* 0x000fce00078e02ff */
.L_x_369:
[----:B------:R-:W-:Y:S05]  /*10180*/  BSYNC B1 ;  /* 0x0000000000017941 */ /* 0x000fea0003800000 */
.L_x_368:
[----:B------:R-:W-:Y:S01]  /*10190*/  @!P0 IMAD R63, R63, R17, R6 ;  /* 0x000000113f3f8224 */ /* 0x000fe200078e0206 */
[----:B------:R-:W-:Y:S04]  /*101a0*/  BSSY B1, `(.L_x_370) ;  /* 0x0000006000017945 */ /* 0x000fe80003800000 */
[----:B------:R0:W-:Y:S01]  /*101b0*/  @!P0 STG.E.U8 desc[UR52][R4.64+0x149], R63 ;  /* 0x0001493f04008986 */ /* 0x0001e2000c101134 */
[----:B------:R-:W-:Y:S05]  /*101c0*/  @P5 BRA `(.L_x_371) ;  /* 0x00000000000c5947 */ /* 0x000fea0003800000 */
[----:B------:R-:W1:Y:S02]  /*101d0*/  LDG.E.U8 R16, desc[UR52][R10.64+0x150] ;  /* 0x000150340a107981 */ /* 0x000e64000c1e1100 */
[----:B-1----:R-:W-:-:S05]  /*101e0*/  PRMT R13, R16, 0x8880, RZ ;  /* 0x00008880100d7816 */ /* 0x002fca00000000ff */
[----:B------:R-:W-:-:S07]  /*101f0*/  IMAD R6, R13, R18, RZ ;  /* 0x000000120d067224 */ /* 0x000fce00078e02ff */
.L_x_371:
[----:B------:R-:W-:Y:S05]  /*10200*/  BSYNC B1 ;  /* 0x0000000000017941 */ /* 0x000fea0003800000 */
.L_x_370:
[----:B-1----:R-:W-:Y:S01]  /*10210*/  @!P5 IMAD R13, R64, R17, R6 ;  /* 0x00000011400dd224 */ /* 0x002fe200078e0206 */
[----:B------:R-:W-:Y:S04]  /*10220*/  BSSY B1, `(.L_x_372) ;  /* 0x0000006000017945 */ /* 0x000fe80003800000 */
[----:B------:R1:W-:Y:S01]  /*10230*/  @!P5 STG.E.U8 desc[UR52][R2.64+0x150], R13 ;  /* 0x0001500d0200d986 */ /* 0x0003e2000c101134 */
[----:B------:R-:W-:Y:S05]  /*10240*/  @P4 BRA `(.L_x_373) ;  /* 0x00000000000c4947 */ /* 0x000fea0003800000 */
[----:B------:R-:W1:Y:S02]  /*10250*/  LDG.E.U8 R16, desc[UR52][R10.64+0x151] ;  /* 0x000151340a107981 */ /* 0x000e64000c1e1100 */
[----:B-1----:R-:W-:-:S05]  /*10260*/  PRMT R13, R16, 0x8880, RZ ;  /* 0x00008880100d7816 */ /* 0x002fca00000000ff */
[----:B------:R-:W-:-:S07]  /*10270*/  IMAD R6, R13, R18, RZ ;  /* 0x000000120d067224 */ /* 0x000fce00078e02ff */
.L_x_373:
[----:B------:R-:W-:Y:S05]  /*10280*/  BSYNC B1 ;  /* 0x0000000000017941 */ /* 0x000fea0003800000 */
.L_x_372:
        /* <DEDUP_REMOVED lines=13> */
.L_x_375:
[----:B------:R-:W-:Y:S05]  /*10360*/  BSYNC B1 ;  /* 0x0000000000017941 */ /* 0x000fea0003800000 */
.L_x_374:
[----:B-1----:R-:W-:Y:S01]  /*10370*/  @!P3 IMAD R13, R66, R17, R6 ;  /* 0x00000011420db224 */ /* 0x002fe200078e0206 */
[----:B------:R-:W-:Y:S04]  /*10380*/  BSSY B1, `(.L_x_376) ;  /* 0x0000006000017945 */ /* 0x000fe80003800000 */
[----:B------:R1:W-:Y:S01]  /*10390*/  @!P3 STG.E.U8 desc[UR52][R4.64+0x150], R13 ;  /* 0x0001500d0400b986 */ /* 0x0003e2000c101134 */
[----:B------:R-:W-:Y:S05]  /*103a0*/  @P2 BRA `(.L_x_377) ;  /* 0x00000000000c2947 */ /* 0x000fea0003800000 */
[----:B------:R-:W1:Y:S02]  /*103b0*/  LDG.E.U8 R16, desc[UR52][R8.64+0x151] ;  /* 0x0001513408107981 */ /* 0x000e64000c1e1100 */
[----:B-1----:R-:W-:-:S05]  /*103c0*/  PRMT R13, R16, 0x8880, RZ ;  /* 0x00008880100d7816 */ /* 0x002fca00000000ff */
[----:B------:R-:W-:-:S07]  /*103d0*/  IMAD R6, R13, R18, RZ ;  /* 0x000000120d067224 */ /* 0x000fce00078e02ff */
.L_x_377:
[----:B------:R-:W-:Y:S05]  /*103e0*/  BSYNC B1 ;  /* 0x0000000000017941 */ /* 0x000fea0003800000 */
.L_x_376:
[----:B------:R-:W-:Y:S01]  /*103f0*/  @!P2 IMAD R67, R67, R17, R6 ;  /* 0x000000114343a224 */ /* 0x000fe200078e0206 */
[----:B------:R-:W-:Y:S04]  /*10400*/  BSSY B1, `(.L_x_378) ;  /* 0x0000006000017945 */ /* 0x000fe80003800000 */
[----:B------:R0:W-:Y:S01]  /*10410*/  @!P2 STG.E.U8 desc[UR52][R4.64+0x151], R67 ;  /* 0x000151430400a986 */ /* 0x0001e2000c101134 */
[----:B------:R-:W-:Y:S05]  /*10420*/  @P5 BRA `(.L_x_379) ;  /* 0x00000000000c5947 */ /* 0x000fea0003800000 */
[----:B------:R-:W1:Y:S02]  /*10430*/  LDG.E.U8 R16, desc[UR52][R10.64+0x158] ;  /* 0x000158340a107981 */ /* 0x000e64000c1e1100 */
[----:B-1----:R-:W-:-:S05]  /*10440*/  PRMT R13, R16, 0x8880, RZ ;  /* 0x00008880100d7816 */ /* 0x002fca00000000ff */
[----:B------:R-:W-:-:S07]  /*10450*/  IMAD R6, R13, R18, RZ ;  /* 0x000000120d067224 */ /* 0x000fce00078e02ff */
.L_x_379:
[----:B------:R-:W-:Y:S05]  /*10460*/  BSYNC B1 ;  /* 0x0000000000017941 */ /* 0x000fea0003800000 */
.L_x_378:
[----:B-1----:R-:W-:Y:S01]  /*10470*/  @!P5 IMAD R13, R68, R17, R6 ;  /* 0x00000011440dd224 */ /* 0x002fe200078e0206 */
[----:B------:R-:W-:Y:S04]  /*10480*/  BSSY B1, `(.L_x_380) ;  /* 0x0000006000017945 */ /* 0x000fe80003800000 */
[----:B------:R1:W-:Y:S01]  /*10490*/  @!P5 STG.E.U8 desc[UR52][R2.64+0x158], R13 ;  /* 0x0001580d0200d986 */ /* 0x0003e2000c101134 */
[----:B------:R-:W-:Y:S05]  /*104a0*/  @P4 BRA `(.L_x_381) ;  /* 0x00000000000c4947 */ /* 0x000fea0003800000 */
[----:B------:R-:W1:Y:S02]  /*104b0*/  LDG.E.U8 R16, desc[UR52][R10.64+0x159] ;  /* 0x000159340a107981 */ /* 0x000e64000c1e1100 */
[----:B-1----:R-:W-:-:S05]  /*104c0*/  PRMT R13, R16, 0x8880, RZ ;  /* 0x00008880100d7816 */ /* 0x002fca00000000ff */
[----:B------:R-:W-:-:S07]  /*104d0*/  IMAD R6, R13, R18, RZ ;  /* 0x000000120d067224 */ /* 0x000fce00078e02ff */
.L_x_381:
[----:B------:R-:W-:Y:S05]  /*104e0*/  BSYNC B1 ;  /* 0x0000000000017941 */ /* 0x000fea0003800000 */
.L_x_380:
        /* <DEDUP_REMOVED lines=13> */
.L_x_383:
[----:B------:R-:W-:Y:S05]  /*105c0*/  BSYNC B1 ;  /* 0x0000000000017941 */ /* 0x000fea0003800000 */
.L_x_382:
[----:B-1----:R-:W-:Y:S01]  /*105d0*/  @!P1 IMAD R13, R70, R17, R6 ;  /* 0x00000011460d9224 */ /* 0x002fe200078e0206 */
[----:B------:R-:W-:Y:S04]  /*105e0*/  BSSY B1, `(.L_x_384) ;  /* 0x0000006000017945 */ /* 0x000fe80003800000 */
[----:B------:R1:W-:Y:S01]  /*105f0*/  @!P1 STG.E.U8 desc[UR52][R4.64+0x158], R13 ;  /* 0x0001580d04009986 */ /* 0x0003e2000c101134 */
[----:B------:R-:W-:Y:S05]  /*10600*/  @P0 BRA `(.L_x_385) ;  /* 0x00000000000c0947 */ /* 0x000fea0003800000 */
[----:B------:R-:W1:Y:S02]  /*10610*/  LDG.E.U8 R16, desc[UR52][R8.64+0x159] ;  /* 0x0001593408107981 */ /* 0x000e64000c1e1100 */
[----:B-1----:R-:W-:-:S05]  /*10620*/  PRMT R13, R16, 0x8880, RZ ;  /* 0x00008880100d7816 */ /* 0x002fca00000000ff */
[----:B------:R-:W-:-:S07]  /*10630*/  IMAD R6, R13, R18, RZ ;  /* 0x000000120d067224 */ /* 0x000fce00078e02ff */
.L_x_385:
[----:B------:R-:W-:Y:S05]  /*10640*/  BSYNC B1 ;  /* 0x0000000000017941 */ /* 0x000fea0003800000 */
.L_x_384:
[----:B------:R-:W-:Y:S01]  /*10650*/  @!P0 IMAD R71, R71, R17, R6 ;  /* 0x0000001147478224 */ /* 0x000fe200078e0206 */
[----:B------:R-:W-:Y:S04]  /*10660*/  BSSY B1, `(.L_x_386) ;  /* 0x0000006000017945 */ /* 0x000fe80003800000 */
[----:B------:R0:W-:Y:S01]  /*10670*/  @!P0 STG.E.U8 desc[UR52][R4.64+0x159], R71 ;  /* 0x0001594704008986 */ /* 0x0001e2000c101134 */
[----:B------:R-:W-:Y:S05]  /*10680*/  @P5 BRA `(.L_x_387) ;  /* 0x00000000000c5947 */ /* 0x000fea0003800000 */
[----:B------:R-:W1:Y:S02]  /*10690*/  LDG.E.U8 R16, desc[UR52][R10.64+0x160] ;  /* 0x000160340a107981 */ /* 0x000e64000c1e1100 */
[----:B-1----:R-:W-:-:S05]  /*106a0*/  PRMT R13, R16, 0x8880, RZ ;  /* 0x00008880100d7816 */ /* 0x002fca00000000ff */
[----:B------:R-:W-:-:S07]  /*106b0*/  IMAD R6, R13, R18, RZ ;  /* 0x000000120d067224 */ /* 0x000fce00078e02ff */
.L_x_387:
[----:B------:R-:W-:Y:S05]  /*106c0*/  BSYNC B1 ;  /* 0x0000000000017941 */ /* 0x000fea0003800000 */
.L_x_386:
[----:B-1----:R-:W-:Y:S01]  /*106d0*/  @!P5 IMAD R13, R72, R17, R6 ;  /* 0x00000011480dd224 */ /* 0x002fe200078e0206 */
[----:B------:R-:W-:Y:S04]  /*106e0*/  BSSY B1, `(.L_x_388) ;  /* 0x0000006000017945 */ /* 0x000fe80003800000 */
[----:B------:R1:W-:Y:S01]  /*106f0*/  @!P5 STG.E.U8 desc[UR52][R2.64+0x160], R13 ;  /* 0x0001600d0200d986 */ /* 0x0003e2000c101134 */
[----:B------:R-:W-:Y:S05]  /*10700*/  @P4 BRA `(.L_x_389) ;  /* 0x00000000000c4947 */ /* 0x000fea0003800000 */
[----:B------:R-:W1:Y:S02]  /*10710*/  LDG.E.U8 R16, desc[UR52][R10.64+0x161] ;  /* 0x000161340a107981 */ /* 0x000e64000c1e1100 */
[----:B-1----:R-:W-:-:S05]  /*10720*/  PRMT R13, R16, 0x8880, RZ ;  /* 0x00008880100d7816 */ /* 0x002fca00000000ff */
[----:B------:R-:W-:-:S07]  /*10730*/  IMAD R6, R13, R18, RZ ;  /* 0x000000120d067224 */ /* 0x000fce00078e02ff */
.L_x_389:
[----:B------:R-:W-:Y:S05]  /*10740*/  BSYNC B1 ;  /* 0x0000000000017941 */ /* 0x000fea0003800000 */
.L_x_388:
        /* <DEDUP_REMOVED lines=13> */
.L_x_391:
[----:B------:R-:W-:Y:S05]  /*10820*/  BSYNC B1 ;  /* 0x0000000000017941 */ /* 0x000fea0003800000 */
.L_x_390:
[----:B-1----:R-:W-:Y:S01]  /*10830*/  @!P3 IMAD R13, R74, R17, R6 ;  /* 0x000000114a0db224 */ /* 0x002fe200078e0206 */
[----:B------:R-:W-:Y:S04]  /*10840*/  BSSY B1, `(.L_x_392) ;  /* 0x0000006000017945 */ /* 0x000fe80003800000 */
[----:B------:R1:W-:Y:S01]  /*10850*/  @!P3 STG.E.U8 desc[UR52][R4.64+0x160], R13 ;  /* 0x0001600d0400b986 */ /* 0x0003e2000c101134 */
[----:B------:R-:W-:Y:S05]  /*10860*/  @P2 BRA `(.L_x_393) ;  /* 0x00000000000c2947 */ /* 0x000fea0003800000 */
[----:B------:R-:W1:Y:S02]  /*10870*/  LDG.E.U8 R16, desc[UR52][R8.64+0x161] ;  /* 0x0001613408107981 */ /* 0x000e64000c1e1100 */
[----:B-1----:R-:W-:-:S05]  /*10880*/  PRMT R13, R16, 0x8880, RZ ;  /* 0x00008880100d7816 */ /* 0x002fca00000000ff */
[----:B------:R-:W-:-:S07]  /*10890*/  IMAD R6, R13, R18, RZ ;  /* 0x000000120d067224 */ /* 0x000fce00078e02ff */
.L_x_393:
[----:B------:R-:W-:Y:S05]  /*108a0*/  BSYNC B1 ;  /* 0x0000000000017941 */ /* 0x000fea0003800000 */
.L_x_392:
[----:B------:R-:W-:Y:S01]  /*108b0*/  @!P2 IMAD R75, R75, R17, R6 ;  /* 0x000000114b4ba224 */ /* 0x000fe200078e0206 */
[----:B------:R-:W-:Y:S04]  /*108c0*/  BSSY B1, `(.L_x_394) ;  /* 0x0000006000017945 */ /* 0x000fe80003800000 */
[----:B------:R0:W-:Y:S01]  /*108d0*/  @!P2 STG.E.U8 desc[UR52][R4.64+0x161], R75 ;  /* 0x0001614b0400a986 */ /* 0x0001e2000c101134 */
[----:B------:R-:W-:Y:S05]  /*108e0*/  @P5 BRA `(.L_x_395) ;  /* 0x00000000000c5947 */ /* 0x000fea0003800000 */
[----:B------:R-:W1:Y:S02]  /*108f0*/  LDG.E.U8 R16, desc[UR52][R10.64+0x168] ;  /* 0x000168340a107981 */ /* 0x000e64000c1e1100 */
[----:B-1----:R-:W-:-:S05]  /*10900*/  PRMT R13, R16, 0x8880, RZ ;  /* 0x00008880100d7816 */ /* 0x002fca00000000ff */
[----:B------:R-:W-:-:S07]  /*10910*/  IMAD R6, R13, R18, RZ ;  /* 0x000000120d067224 */ /* 0x000fce00078e02ff */
.L_x_395:
[----:B------:R-:W-:Y:S05]  /*10920*/  BSYNC B1 ;  /* 0x0000000000017941 */ /* 0x000fea0003800000 */
.L_x_394:
[----:B-1----:R-:W-:Y:S01]  /*10930*/  @!P5 IMAD R13, R76, R17, R6 ;  /* 0x000000114c0dd224 */ /* 0x002fe200078e0206 */
[----:B------:R-:W-:Y:S04]  /*10940*/  BSSY B1, `(.L_x_396) ;  /* 0x0000006000017945 */ /* 0x000fe80003800000 */
[----:B------:R1:W-:Y:S01]  /*10950*/  @!P5 STG.E.U8 desc[UR52][R2.64+0x168], R13 ;  /* 0x0001680d0200d986 */ /* 0x0003e2000c101134 */
[----:B------:R-:W-:Y:S05]  /*10960*/  @P4 BRA `(.L_x_397) ;  /* 0x00000000000c4947 */ /* 0x000fea0003800000 */
[----:B------:R-:W1:Y:S02]  /*10970*/  LDG.E.U8 R16, desc[UR52][R10.64+0x169] ;  /* 0x000169340a107981 */ /* 0x000e64000c1e1100 */
[----:B-1----:R-:W-:-:S05]  /*10980*/  PRMT R13, R16, 0x8880, RZ ;  /* 0x00008880100d7816 */ /* 0x002fca00000000ff */
[----:B------:R-:W-:-:S07]  /*10990*/  IMAD R6, R13, R18, RZ ;  /* 0x000000120d067224 */ /* 0x000fce00078e02ff */
.L_x_397:
[----:B------:R-:W-:Y:S05]  /*109a0*/  BSYNC B1 ;  /* 0x0000000000017941 */ /* 0x000fea0003800000 */
.L_x_396:
        /* <DEDUP_REMOVED lines=13> */
.L_x_399:
[----:B------:R-:W-:Y:S05]  /*10a80*/  BSYNC B1 ;  /* 0x0000000000017941 */ /* 0x000fea0003800000 */
.L_x_398:
[----:B-1----:R-:W-:Y:S01]  /*10a90*/  @!P1 IMAD R13, R78, R17, R6 ;  /* 0x000000114e0d9224 */ /* 0x002fe200078e0206 */
[----:B------:R-:W-:Y:S04]  /*10aa0*/  BSSY B1, `(.L_x_400) ;  /* 0x0000006000017945 */ /* 0x000fe80003800000 */
[----:B------:R1:W-:Y:S01]  /*10ab0*/  @!P1 STG.E.U8 desc[UR52][R4.64+0x168], R13 ;  /* 0x0001680d04009986 */ /* 0x0003e2000c101134 */
[----:B------:R-:W-:Y:S05]  /*10ac0*/  @P0 BRA `(.L_x_401) ;  /* 0x00000000000c0947 */ /* 0x000fea0003800000 */
[----:B------:R-:W1:Y:S02]  /*10ad0*/  LDG.E.U8 R16, desc[UR52][R8.64+0x169] ;  /* 0x0001693408107981 */ /* 0x000e64000c1e1100 */
[----:B-1----:R-:W-:-:S05]  /*10ae0*/  PRMT R13, R16, 0x8880, RZ ;  /* 0x00008880100d7816 */ /* 0x002fca00000000ff */
[----:B------:R-:W-:-:S07]  /*10af0*/  IMAD R6, R13, R18, RZ ;  /* 0x000000120d067224 */ /* 0x000fce00078e02ff */
.L_x_401:
[----:B------:R-:W-:Y:S05]  /*10b00*/  BSYNC B1 ;  /* 0x0000000000017941 */ /* 0x000fea0003800000 */
.L_x_400:
[----:B------:R-:W-:Y:S01]  /*10b10*/  @!P0 IMAD R79, R79, R17, R6 ;  /* 0x000000114f4f8224 */ /* 0x000fe200078e0206 */
[----:B------:R-:W-:Y:S04]  /*10b20*/  BSSY B1, `(.L_x_402) ;  /* 0x0000006000017945 */ /* 0x000fe80003800000 */
[----:B------:R0:W-:Y:S01]  /*10b30*/  @!P0 STG.E.U8 desc[UR52][R4.64+0x169], R79 ;  /* 0x0001694f04008986 */ /* 0x0001e2000c101134 */
[----:B------:R-:W-:Y:S05]  /*10b40*/  @P5 BRA `(.L_x_403) ;  /* 0x00000000000c5947 */ /* 0x000fea0003800000 */
[----:B------:R-:W1:Y:S02]  /*10b50*/  LDG.E.U8 R16, desc[UR52][R10.64+0x170] ;  /* 0x000170340a107981 */ /* 0x000e64000c1e1100 */
[----:B-1----:R-:W-:-:S05]  /*10b60*/  PRMT R13, R16, 0x8880, RZ ;  /* 0x00008880100d7816 */ /* 0x002fca00000000ff */
[----:B------:R-:W-:-:S07]  /*10b70*/  IMAD R6, R13, R18, RZ ;  /* 0x000000120d067224 */ /* 0x000fce00078e02ff */
.L_x_403:
[----:B------:R-:W-:Y:S05]  /*10b80*/  BSYNC B1 ;  /* 0x0000000000017941 */ /* 0x000fea0003800000 */
.L_x_402:
[----:B-1----:R-:W-:Y:S01]  /*10b90*/  @!P5 IMAD R13, R80, R17, R6 ;  /* 0x00000011500dd224 */ /* 0x002fe200078e0206 */
[----:B------:R-:W-:Y:S04]  /*10ba0*/  BSSY B1, `(.L_x_404) ;  /* 0x0000006000017945 */ /* 0x000fe80003800000 */
[----:B------:R1:W-:Y:S01]  /*10bb0*/  @!P5 STG.E.U8 desc[UR52][R2.64+0x170], R13 ;  /* 0x0001700d0200d986 */ /* 0x0003e2000c101134 */
[----:B------:R-:W-:Y:S05]  /*10bc0*/  @P4 BRA `(.L_x_405) ;  /* 0x00000000000c4947 */ /* 0x000fea0003800000 */
[----:B------:R-:W1:Y:S02]  /*10bd0*/  LDG.E.U8 R16, desc[UR52][R10.64+0x171] ;  /* 0x000171340a107981 */ /* 0x000e64000c1e1100 */
[----:B-1----:R-:W-:-:S05]  /*10be0*/  PRMT R13, R16, 0x8880, RZ ;  /* 0x00008880100d7816 */ /* 0x002fca00000000ff */
[----:B------:R-:W-:-:S07]  /*10bf0*/  IMAD R6, R13, R18, RZ ;  /* 0x000000120d067224 */ /* 0x000fce00078e02ff */
.L_x_405:
[----:B------:R-:W-:Y:S05]  /*10c00*/  BSYNC B1 ;  /* 0x0000000000017941 */ /* 0x000fea0003800000 */
.L_x_404:
        /* <DEDUP_REMOVED lines=13> */
.L_x_407:
[----:B------:R-:W-:Y:S05]  /*10ce0*/  BSYNC B1 ;  /* 0x0000000000017941 */ /* 0x000fea0003800000 */
.L_x_406:
[----:B-1----:R-:W-:Y:S01]  /*10cf0*/  @!P3 IMAD R13, R82, R17, R6 ;  /* 0x00000011520db224 */ /* 0x002fe200078e0206 */
[----:B------:R-:W-:Y:S04]  /*10d00*/  BSSY B1, `(.L_x_408) ;  /* 0x0000006000017945 */ /* 0x000fe80003800000 */
[----:B------:R1:W-:Y:S01]  /*10d10*/  @!P3 STG.E.U8 desc[UR52][R4.64+0x170], R13 ;  /* 0x0001700d0400b986 */ /* 0x0003e2000c101134 */
[----:B------:R-:W-:Y:S05]  /*10d20*/  @P2 BRA `(.L_x_409) ;  /* 0x00000000000c2947 */ /* 0x000fea0003800000 */
[----:B------:R-:W1:Y:S02]  /*10d30*/  LDG.E.U8 R16, desc[UR52][R8.64+0x171] ;  /* 0x0001713408107981 */ /* 0x000e64000c1e1100 */
[----:B-1----:R-:W-:-:S05]  /*10d40*/  PRMT R13, R16, 0x8880, RZ ;  /* 0x00008880100d7816 */ /* 0x002fca00000000ff */
[----:B------:R-:W-:-:S07]  /*10d50*/  IMAD R6, R13, R18, RZ ;  /* 0x000000120d067224 */ /* 0x000fce00078e02ff */
.L_x_409:
[----:B------:R-:W-:Y:S05]  /*10d60*/  BSYNC B1 ;  /* 0x0000000000017941 */ /* 0x000fea0003800000 */
.L_x_408:
[----:B------:R-:W-:Y:S01]  /*10d70*/  @!P2 IMAD R83, R83, R17, R6 ;  /* 0x000000115353a224 */ /* 0x000fe200078e0206 */
[----:B------:R-:W-:Y:S04]  /*10d80*/  BSSY B1, `(.L_x_410) ;  /* 0x0000006000017945 */ /* 0x000fe80003800000 */
[----:B------:R0:W-:Y:S01]  /*10d90*/  @!P2 STG.E.U8 desc[UR52][R4.64+0x171], R83 ;  /* 0x000171530400a986 */ /* 0x0001e2000c101134 */
[----:B------:R-:W-:Y:S05]  /*10da0*/  @P5 BRA `(.L_x_411) ;  /* 0x00000000000c5947 */ /* 0x000fea0003800000 */
[----:B------:R-:W1:Y:S02]  /*10db0*/  LDG.E.U8 R16, desc[UR52][R10.64+0x178] ;  /* 0x000178340a107981 */ /* 0x000e64000c1e1100 */
[----:B-1----:R-:W-:-:S05]  /*10dc0*/  PRMT R13, R16, 0x8880, RZ ;  /* 0x00008880100d7816 */ /* 0x002fca00000000ff */
[----:B------:R-:W-:-:S07]  /*10dd0*/  IMAD R6, R13, R18, RZ ;  /* 0x000000120d067224 */ /* 0x000fce00078e02ff */
.L_x_411:
[----:B------:R-:W-:Y:S05]  /*10de0*/  BSYNC B1 ;  /* 0x0000000000017941 */ /* 0x000fea0003800000 */
.L_x_410:
[----:B-1----:R-:W-:Y:S01]  /*10df0*/  @!P5 IMAD R13, R84, R17, R6 ;  /* 0x00000011540dd224 */ /* 0x002fe200078e0206 */
[----:B------:R-:W-:Y:S04]  /*10e00*/  BSSY B1, `(.L_x_412) ;  /* 0x0000006000017945 */ /* 0x000fe80003800000 */
[----:B------:R1:W-:Y:S01]  /*10e10*/  @!P5 STG.E.U8 desc[UR52][R2.64+0x178], R13 ;  /* 0x0001780d0200d986 */ /* 0x0003e2000c101134 */
[----:B------:R-:W-:Y:S05]  /*10e20*/  @P4 BRA `(.L_x_413) ;  /* 0x00000000000c4947 */ /* 0x000fea0003800000 */
[----:B------:R-:W1:Y:S02]  /*10e30*/  LDG.E.U8 R16, desc[UR52][R10.64+0x179] ;  /* 0x000179340a107981 */ /* 0x000e64000c1e1100 */
[----:B-1----:R-:W-:-:S05]  /*10e40*/  PRMT R13, R16, 0x8880, RZ ;  /* 0x00008880100d7816 */ /* 0x002fca00000000ff */
[----:B------:R-:W-:-:S07]  /*10e50*/  IMAD R6, R13, R18, RZ ;  /* 0x000000120d067224 */ /* 0x000fce00078e02ff */
.L_x_413:
[----:B------:R-:W-:Y:S05]  /*10e60*/  BSYNC B1 ;  /* 0x0000000000017941 */ /* 0x000fea0003800000 */
.L_x_412:
        /* <DEDUP_REMOVED lines=13> */
.L_x_415:
[----:B------:R-:W-:Y:S05]  /*10f40*/  BSYNC B1 ;  /* 0x0000000000017941 */ /* 0x000fea0003800000 */
.L_x_414:
[----:B-1----:R-:W-:Y:S01]  /*10f50*/  @!P1 IMAD R13, R86, R17, R6 ;  /* 0x00000011560d9224 */ /* 0x002fe200078e0206 */
[----:B------:R-:W-:Y:S04]  /*10f60*/  BSSY B1, `(.L_x_416) ;  /* 0x0000006000017945 */ /* 0x000fe80003800000 */
[----:B------:R1:W-:Y:S01]  /*10f70*/  @!P1 STG.E.U8 desc[UR52][R4.64+0x178], R13 ;  /* 0x0001780d04009986 */ /* 0x0003e2000c101134 */
[----:B------:R-:W-:Y:S05]  /*10f80*/  @P0 BRA `(.L_x_417) ;  /* 0x00000000000c0947 */ /* 0x000fea0003800000 */
[----:B------:R-:W1:Y:S02]  /*10f90*/  LDG.E.U8 R16, desc[UR52][R8.64+0x179] ;  /* 0x0001793408107981 */ /* 0x000e64000c1e1100 */
[----:B-1----:R-:W-:-:S05]  /*10fa0*/  PRMT R13, R16, 0x8880, RZ ;  /* 0x00008880100d7816 */ /* 0x002fca00000000ff */
[----:B------:R-:W-:-:S07]  /*10fb0*/  IMAD R6, R13, R18, RZ ;  /* 0x000000120d067224 */ /* 0x000fce00078e02ff */
.L_x_417:
[----:B------:R-:W-:Y:S05]  /*10fc0*/  BSYNC B1 ;  /* 0x0000000000017941 */ /* 0x000fea0003800000 */
.L_x_416:
[----:B------:R-:W-:Y:S01]  /*10fd0*/  @!P0 IMAD R87, R87, R17, R6 ;  /* 0x0000001157578224 */ /* 0x000fe200078e0206 */
[----:B------:R-:W-:Y:S04]  /*10fe0*/  BSSY B1, `(.L_x_418) ;  /* 0x0000006000017945 */ /* 0x000fe80003800000 */
[----:B------:R0:W-:Y:S01]  /*10ff0*/  @!P0 STG.E.U8 desc[UR52][R4.64+0x179], R87 ;  /* 0x0001795704008986 */ /* 0x0001e2000c101134 */
[----:B------:R-:W-:Y:S05]  /*11000*/  @P5 BRA `(.L_x_419) ;  /* 0x00000000000c5947 */ /* 0x000fea0003800000 */
[----:B------:R-:W1:Y:S02]  /*11010*/  LDG.E.U8 R16, desc[UR52][R10.64+0x180] ;  /* 0x000180340a107981 */ /* 0x000e64000c1e1100 */
[----:B-1----:R-:W-:-:S05]  /*11020*/  PRMT R13, R16, 0x8880, RZ ;  /* 0x00008880100d7816 */ /* 0x002fca00000000ff */
[----:B------:R-:W-:-:S07]  /*11030*/  IMAD R6, R13, R18, RZ ;  /* 0x000000120d067224 */ /* 0x000fce00078e02ff */
.L_x_419:
[----:B------:R-:W-:Y:S05]  /*11040*/  BSYNC B1 ;  /* 0x0000000000017941 */ /* 0x000fea0003800000 */
.L_x_418:
[----:B-1----:R-:W-:Y:S01]  /*11050*/  @!P5 IMAD R13, R88, R17, R6 ;  /* 0x00000011580dd224 */ /* 0x002fe200078e0206 */
[----:B------:R-:W-:Y:S04]  /*11060*/  BSSY B1, `(.L_x_420) ;  /* 0x0000006000017945 */ /* 0x000fe80003800000 */
[----:B------:R1:W-:Y:S01]  /*11070*/  @!P5 STG.E.U8 desc[UR52][R2.64+0x180], R13 ;  /* 0x0001800d0200d986 */ /* 0x0003e2000c101134 */
[----:B------:R-:W-:Y:S05]  /*11080*/  @P4 BRA `(.L_x_421) ;  /* 0x00000000000c4947 */ /* 0x000fea0003800000 */
[----:B------:R-:W1:Y:S02]  /*11090*/  LDG.E.U8 R16, desc[UR52][R10.64+0x181] ;  /* 0x000181340a107981 */ /* 0x000e64000c1e1100 */
[----:B-1----:R-:W-:-:S05]  /*110a0*/  PRMT R13, R16, 0x8880, RZ ;  /* 0x00008880100d7816 */ /* 0x002fca00000000ff */
[----:B------:R-:W-:-:S07]  /*110b0*/  IMAD R6, R13, R18, RZ ;  /* 0x000000120d067224 */ /* 0x000fce00078e02ff */
.L_x_421:
[----:B------:R-:W-:Y:S05]  /*110c0*/  BSYNC B1 ;  /* 0x0000000000017941 */ /* 0x000fea0003800000 */
.L_x_420:
        /* <DEDUP_REMOVED lines=13> */
.L_x_423:
[----:B------:R-:W-:Y:S05]  /*111a0*/  BSYNC B1 ;  /* 0x0000000000017941 */ /* 0x000fea0003800000 */
.L_x_422:
[----:B-1----:R-:W-:Y:S01]  /*111b0*/  @!P3 IMAD R13, R90, R17, R6 ;  /* 0x000000115a0db224 */ /* 0x002fe200078e0206 */
[----:B------:R-:W-:Y:S04]  /*111c0*/  BSSY B1, `(.L_x_424) ;  /* 0x0000006000017945 */ /* 0x000fe80003800000 */
[----:B------:R1:W-:Y:S01]  /*111d0*/  @!P3 STG.E.U8 desc[UR52][R4.64+0x180], R13 ;  /* 0x0001800d0400b986 */ /* 0x0003e2000c101134 */
[----:B------:R-:W-:Y:S05]  /*111e0*/  @P2 BRA `(.L_x_425) ;  /* 0x00000000000c2947 */ /* 0x000fea0003800000 */
[----:B------:R-:W1:Y:S02]  /*111f0*/  LDG.E.U8 R16, desc[UR52][R8.64+0x181] ;  /* 0x0001813408107981 */ /* 0x000e64000c1e1100 */
[----:B-1----:R-:W-:-:S05]  /*11200*/  PRMT R13, R16, 0x8880, RZ ;  /* 0x00008880100d7816 */ /* 0x002fca00000000ff */
[----:B------:R-:W-:-:S07]  /*11210*/  IMAD R6, R13, R18, RZ ;  /* 0x000000120d067224 */ /* 0x000fce00078e02ff */
.L_x_425:
[----:B------:R-:W-:Y:S05]  /*11220*/  BSYNC B1 ;  /* 0x0000000000017941 */ /* 0x000fea0003800000 */
.L_x_424:
[----:B------:R-:W-:Y:S01]  /*11230*/  @!P2 IMAD R91, R91, R17, R6 ;  /* 0x000000115b5ba224 */ /* 0x000fe200078e0206 */
[----:B------:R-:W-:Y:S04]  /*11240*/  BSSY B1, `(.L_x_426) ;  /* 0x0000006000017945 */ /* 0x000fe80003800000 */
[----:B------:R0:W-:Y:S01]  /*11250*/  @!P2 STG.E.U8 desc[UR52][R4.64+0x181], R91 ;  /* 0x0001815b0400a986 */ /* 0x0001e2000c101134 */
[----:B------:R-:W-:Y:S05]  /*11260*/  @P5 BRA `(.L_x_427) ;  /* 0x00000000000c5947 */ /* 0x000fea0003800000 */
[----:B------:R-:W1:Y:S02]  /*11270*/  LDG.E.U8 R16, desc[UR52][R10.64+0x188] ;  /* 0x000188340a107981 */ /* 0x000e64000c1e1100 */
[----:B-1----:R-:W-:-:S05]  /*11280*/  PRMT R13, R16, 0x8880, RZ ;  /* 0x00008880100d7816 */ /* 0x002fca00000000ff */
[----:B------:R-:W-:-:S07]  /*11290*/  IMAD R6, R13, R18, RZ ;  /* 0x000000120d067224 */ /* 0x000fce00078e02ff */
.L_x_427:
[----:B------:R-:W-:Y:S05]  /*112a0*/  BSYNC B1 ;  /* 0x0000000000017941 */ /* 0x000fea0003800000 */
.L_x_426:
[----:B-1----:R-:W-:Y:S01]  /*112b0*/  @!P5 IMAD R13, R92, R17, R6 ;  /* 0x000000115c0dd224 */ /* 0x002fe200078e0206 */
[----:B------:R-:W-:Y:S04]  /*112c0*/  BSSY B1, `(.L_x_428) ;  /* 0x0000006000017945 */ /* 0x000fe80003800000 */
[----:B------:R1:W-:Y:S01]  /*112d0*/  @!P5 STG.E.U8 desc[UR52][R2.64+0x188], R13 ;  /* 0x0001880d0200d986 */ /* 0x0003e2000c101134 */
[----:B------:R-:W-:Y:S05]  /*112e0*/  @P4 BRA `(.L_x_429) ;  /* 0x00000000000c4947 */ /* 0x000fea0003800000 */
[----:B------:R-:W1:Y:S02]  /*112f0*/  LDG.E.U8 R16, desc[UR52][R10.64+0x189] ;  /* 0x000189340a107981 */ /* 0x000e64000c1e1100 */
[----:B-1----:R-:W-:-:S05]  /*11300*/  PRMT R13, R16, 0x8880, RZ ;  /* 0x00008880100d7816 */ /* 0x002fca00000000ff */
[----:B------:R-:W-:-:S07]  /*11310*/  IMAD R6, R13, R18, RZ ;  /* 0x000000120d067224 */ /* 0x000fce00078e02ff */
.L_x_429:
[----:B------:R-:W-:Y:S05]  /*11320*/  BSYNC B1 ;  /* 0x0000000000017941 */ /* 0x000fea0003800000 */
.L_x_428:
        /* <DEDUP_REMOVED lines=13> */
.L_x_431:
[----:B------:R-:W-:Y:S05]  /*11400*/  BSYNC B1 ;  /* 0x0000000000017941 */ /* 0x000fea0003800000 */
.L_x_430:
[----:B-1----:R-:W-:Y:S01]  /*11410*/  @!P1 IMAD R13, R94, R17, R6 ;  /* 0x000000115e0d9224 */ /* 0x002fe200078e0206 */
[----:B------:R-:W-:Y:S04]  /*11420*/  BSSY B1, `(.L_x_432) ;  /* 0x0000006000017945 */ /* 0x000fe80003800000 */
[----:B------:R1:W-:Y:S01]  /*11430*/  @!P1 STG.E.U8 desc[UR52][R4.64+0x188], R13 ;  /* 0x0001880d04009986 */ /* 0x0003e2000c101134 */
[----:B------:R-:W-:Y:S05]  /*11440*/  @P0 BRA `(.L_x_433) ;  /* 0x00000000000c0947 */ /* 0x000fea0003800000 */
[----:B------:R-:W1:Y:S02]  /*11450*/  LDG.E.U8 R16, desc[UR52][R8.64+0x189] ;  /* 0x0001893408107981 */ /* 0x000e64000c1e1100 */
[----:B-1----:R-:W-:-:S05]  /*11460*/  PRMT R13, R16, 0x8880, RZ ;  /* 0x00008880100d7816 */ /* 0x002fca00000000ff */
[----:B------:R-:W-:-:S07]  /*11470*/  IMAD R6, R13, R18, RZ ;  /* 0x000000120d067224 */ /* 0x000fce00078e02ff */
.L_x_433:
[----:B------:R-:W-:Y:S05]  /*11480*/  BSYNC B1 ;  /* 0x0000000000017941 */ /* 0x000fea0003800000 */
.L_x_432:
[----:B------:R-:W-:Y:S01]  /*11490*/  @!P0 IMAD R95, R95, R17, R6 ;  /* 0x000000115f5f8224 */ /* 0x000fe200078e0206 */
[----:B------:R-:W-:Y:S04]  /*114a0*/  BSSY B1, `(.L_x_434) ;  /* 0x0000006000017945 */ /* 0x000fe80003800000 */
[----:B------:R0:W-:Y:S01]  /*114b0*/  @!P0 STG.E.U8 desc[UR52][R4.64+0x189], R95 ;  /* 0x0001895f04008986 */ /* 0x0001e2000c101134 */
[----:B------:R-:W-:Y:S05]  /*114c0*/  @P5 BRA `(.L_x_435) ;  /* 0x00000000000c5947 */ /* 0x000fea0003800000 */
[----:B------:R-:W1:Y:S02]  /*114d0*/  LDG.E.U8 R16, desc[UR52][R10.64+0x190] ;  /* 0x000190340a107981 */ /* 0x000e64000c1e1100 */
[----:B-1----:R-:W-:-:S05]  /*114e0*/  PRMT R13, R16, 0x8880, RZ ;  /* 0x00008880100d7816 */ /* 0x002fca00000000ff */
[----:B------:R-:W-:-:S07]  /*114f0*/  IMAD R6, R13, R18, RZ ;  /* 0x000000120d067224 */ /* 0x000fce00078e02ff */
.L_x_435:
[----:B------:R-:W-:Y:S05]  /*11500*/  BSYNC B1 ;  /* 0x0000000000017941 */ /* 0x000fea0003800000 */
.L_x_434:
[----:B-1----:R-:W-:Y:S01]  /*11510*/  @!P5 IMAD R13, R96, R17, R6 ;  /* 0x00000011600dd224 */ /* 0x002fe200078e0206 */
[----:B------:R-:W-:Y:S04]  /*11520*/  BSSY B1, `(.L_x_436) ;  /* 0x0000006000017945 */ /* 0x000fe80003800000 */
[----:B------:R1:W-:Y:S01]  /*11530*/  @!P5 STG.E.U8 desc[UR52][R2.64+0x190], R13 ;  /* 0x0001900d0200d986 */ /* 0x0003e2000c101134 */
[----:B------:R-:W-:Y:S05]  /*11540*/  @P4 BRA `(.L_x_437) ;  /* 0x00000000000c4947 */ /* 0x000fea0003800000 */
[----:B------:R-:W1:Y:S02]  /*11550*/  LDG.E.U8 R16, desc[UR52][R10.64+0x191] ;  /* 0x000191340a107981 */ /* 0x000e64000c1e1100 */
[----:B-1----:R-:W-:-:S05]  /*11560*/  PRMT R13, R16, 0x8880, RZ ;  /* 0x00008880100d7816 */ /* 0x002fca00000000ff */
[----:B------:R-:W-:-:S07]  /*11570*/  IMAD R6, R13, R18, RZ ;  /* 0x000000120d067224 */ /* 0x000fce00078e02ff */
.L_x_437:
[----:B------:R-:W-:Y:S05]  /*11580*/  BSYNC B1 ;  /* 0x0000000000017941 */ /* 0x000fea0003800000 */
.L_x_436:
        /* <DEDUP_REMOVED lines=13> */
.L_x_439:
[----:B------:R-:W-:Y:S05]  /*11660*/  BSYNC B1 ;  /* 0x0000000000017941 */ /* 0x000fea0003800000 */
.L_x_438:
[----:B-1----:R-:W-:Y:S01]  /*11670*/  @!P3 IMAD R13, R98, R17, R6 ;  /* 0x00000011620db224 */ /* 0x002fe200078e0206 */
[----:B------:R-:W-:Y:S04]  /*11680*/  BSSY B1, `(.L_x_440) ;  /* 0x0000006000017945 */ /* 0x000fe80003800000 */
[----:B------:R1:W-:Y:S01]  /*11690*/  @!P3 STG.E.U8 desc[UR52][R4.64+0x190], R13 ;  /* 0x0001900d0400b986 */ /* 0x0003e2000c101134 */
[----:B------:R-:W-:Y:S05]  /*116a0*/  @P2 BRA `(.L_x_441) ;  /* 0x00000000000c2947 */ /* 0x000fea0003800000 */
[----:B------:R-:W1:Y:S02]  /*116b0*/  LDG.E.U8 R16, desc[UR52][R8.64+0x191] ;  /* 0x0001913408107981 */ /* 0x000e64000c1e1100 */
[----:B-1----:R-:W-:-:S05]  /*116c0*/  PRMT R13, R16, 0x8880, RZ ;  /* 0x00008880100d7816 */ /* 0x002fca00000000ff */
[----:B------:R-:W-:-:S07]  /*116d0*/  IMAD R6, R13, R18, RZ ;  /* 0x000000120d067224 */ /* 0x000fce00078e02ff */
.L_x_441:
[----:B------:R-:W-:Y:S05]  /*116e0*/  BSYNC B1 ;  /* 0x0000000000017941 */ /* 0x000fea0003800000 */
.L_x_440:
[----:B------:R-:W-:Y:S01]  /*116f0*/  @!P2 IMAD R99, R99, R17, R6 ;  /* 0x000000116363a224 */ /* 0x000fe200078e0206 */
[----:B------:R-:W-:Y:S04]  /*11700*/  BSSY B1, `(.L_x_442) ;  /* 0x0000006000017945 */ /* 0x000fe80003800000 */
[----:B------:R0:W-:Y:S01]  /*11710*/  @!P2 STG.E.U8 desc[UR52][R4.64+0x191], R99 ;  /* 0x000191630400a986 */ /* 0x0001e2000c101134 */
[----:B------:R-:W-:Y:S05]  /*11720*/  @P5 BRA `(.L_x_443) ;  /* 0x00000000000c5947 */ /* 0x000fea0003800000 */
[----:B------:R-:W1:Y:S02]  /*11730*/  LDG.E.U8 R16, desc[UR52][R10.64+0x198] ;  /* 0x000198340a107981 */ /* 0x000e64000c1e1100 */
[----:B-1----:R-:W-:-:S05]  /*11740*/  PRMT R13, R16, 0x8880, RZ ;  /* 0x00008880100d7816 */ /* 0x002fca00000000ff */
[----:B------:R-:W-:-:S07]  /*11750*/  IMAD R6, R13, R18, RZ ;  /* 0x000000120d067224 */ /* 0x000fce00078e02ff */
.L_x_443:
[----:B------:R-:W-:Y:S05]  /*11760*/  BSYNC B1 ;  /* 0x0000000000017941 */ /* 0x000fea0003800000 */
.L_x_442:
[----:B-1----:R-:W-:Y:S01]  /*11770*/  @!P5 IMAD R13, R100, R17, R6 ;  /* 0x00000011640dd224 */ /* 0x002fe200078e0206 */
[----:B------:R-:W-:Y:S04]  /*11780*/  BSSY B1, `(.L_x_444) ;  /* 0x0000006000017945 */ /* 0x000fe80003800000 */
[----:B------:R1:W-:Y:S01]  /*11790*/  @!P5 STG.E.U8 desc[UR52][R2.64+0x198], R13 ;  /* 0x0001980d0200d986 */ /* 0x0003e2000c101134 */
[----:B------:R-:W-:Y:S05]  /*117a0*/  @P4 BRA `(.L_x_445) ;  /* 0x00000000000c4947 */ /* 0x000fea0003800000 */
[----:B------:R-:W1:Y:S02]  /*117b0*/  LDG.E.U8 R16, desc[UR52][R10.64+0x199] ;  /* 0x000199340a107981 */ /* 0x000e64000c1e1100 */
[----:B-1----:R-:W-:-:S05]  /*117c0*/  PRMT R13, R16, 0x8880, RZ ;  /* 0x00008880100d7816 */ /* 0x002fca00000000ff */
[----:B------:R-:W-:-:S07]  /*117d0*/  IMAD R6, R13, R18, RZ ;  /* 0x000000120d067224 */ /* 0x000fce00078e02ff */
.L_x_445:
[----:B------:R-:W-:Y:S05]  /*117e0*/  BSYNC B1 ;  /* 0x0000000000017941 */ /* 0x000fea0003800000 */
.L_x_444:
        /* <DEDUP_REMOVED lines=13> */
.L_x_447:
[----:B------:R-:W-:Y:S05]  /*118c0*/  BSYNC B1 ;  /* 0x0000000000017941 */ /* 0x000fea0003800000 */
.L_x_446:
[----:B-1----:R-:W-:Y:S01]  /*118d0*/  @!P1 IMAD R13, R102, R17, R6 ;  /* 0x00000011660d9224 */ /* 0x002fe200078e0206 */
[----:B------:R-:W-:Y:S04]  /*118e0*/  BSSY B1, `(.L_x_448) ;  /* 0x0000006000017945 */ /* 0x000fe80003800000 */
[----:B------:R1:W-:Y:S01]  /*118f0*/  @!P1 STG.E.U8 desc[UR52][R4.64+0x198], R13 ;  /* 0x0001980d04009986 */ /* 0x0003e2000c101134 */
[----:B------:R-:W-:Y:S05]  /*11900*/  @P0 BRA `(.L_x_449) ;  /* 0x00000000000c0947 */ /* 0x000fea0003800000 */
[----:B------:R-:W1:Y:S02]  /*11910*/  LDG.E.U8 R16, desc[UR52][R8.64+0x199] ;  /* 0x0001993408107981 */ /* 0x000e64000c1e1100 */
[----:B-1----:R-:W-:-:S05]  /*11920*/  PRMT R13, R16, 0x8880, RZ ;  /* 0x00008880100d7816 */ /* 0x002fca00000000ff */
[----:B------:R-:W-:-:S07]  /*11930*/  IMAD R6, R13, R18, RZ ;  /* 0x000000120d067224 */ /* 0x000fce00078e02ff */
.L_x_449:
[----:B------:R-:W-:Y:S05]  /*11940*/  BSYNC B1 ;  /* 0x0000000000017941 */ /* 0x000fea0003800000 */
.L_x_448:
[----:B------:R-:W-:Y:S01]  /*11950*/  @!P0 IMAD R103, R103, R17, R6 ;  /* 0x0000001167678224 */ /* 0x000fe200078e0206 */
[----:B------:R-:W-:Y:S04]  /*11960*/  BSSY B1, `(.L_x_450) ;  /* 0x0000006000017945 */ /* 0x000fe80003800000 */
[----:B------:R0:W-:Y:S01]  /*11970*/  @!P0 STG.E.U8 desc[UR52][R4.64+0x199], R103 ;  /* 0x0001996704008986 */ /* 0x0001e2000c101134 */
[----:B------:R-:W-:Y:S05]  /*11980*/  @P5 BRA `(.L_x_451) ;  /* 0x00000000000c5947 */ /* 0x000fea0003800000 */
[----:B------:R-:W1:Y:S02]  /*11990*/  LDG.E.U8 R16, desc[UR52][R10.64+0x1a0] ;  /* 0x0001a0340a107981 */ /* 0x000e64000c1e1100 */
[----:B-1----:R-:W-:-:S05]  /*119a0*/  PRMT R13, R16, 0x8880, RZ ;  /* 0x00008880100d7816 */ /* 0x002fca00000000ff */
[----:B------:R-:W-:-:S07]  /*119b0*/  IMAD R6, R13, R18, RZ ;  /* 0x000000120d067224 */ /* 0x000fce00078e02ff */
.L_x_451:
[----:B------:R-:W-:Y:S05]  /*119c0*/  BSYNC B1 ;  /* 0x0000000000017941 */ /* 0x000fea0003800000 */
.L_x_450:
[----:B-1----:R-:W-:Y:S01]  /*119d0*/  @!P5 IMAD R13, R104, R17, R6 ;  /* 0x00000011680dd224 */ /* 0x002fe200078e0206 */
[----:B------:R-:W-:Y:S04]  /*119e0*/  BSSY B1, `(.L_x_452) ;  /* 0x0000006000017945 */ /* 0x000fe80003800000 */
[----:B------:R1:W-:Y:S01]  /*119f0*/  @!P5 STG.E.U8 desc[UR52][R2.64+0x1a0], R13 ;  /* 0x0001a00d0200d986 */ /* 0x0003e2000c101134 */
[----:B------:R-:W-:Y:S05]  /*11a00*/  @P4 BRA `(.L_x_453) ;  /* 0x00000000000c4947 */ /* 0x000fea0003800000 */
[----:B------:R-:W1:Y:S02]  /*11a10*/  LDG.E.U8 R16, desc[UR52][R10.64+0x1a1] ;  /* 0x0001a1340a107981 */ /* 0x000e64000c1e1100 */
[----:B-1----:R-:W-:-:S05]  /*11a20*/  PRMT R13, R16, 0x8880, RZ ;  /* 0x00008880100d7816 */ /* 0x002fca00000000ff */
[----:B------:R-:W-:-:S07]  /*11a30*/  IMAD R6, R13, R18, RZ ;  /* 0x000000120d067224 */ /* 0x000fce00078e02ff */
.L_x_453:
[----:B------:R-:W-:Y:S05]  /*11a40*/  BSYNC B1 ;  /* 0x0000000000017941 */ /* 0x000fea0003800000 */
.L_x_452:
        /* <DEDUP_REMOVED lines=13> */
.L_x_455:
[----:B------:R-:W-:Y:S05]  /*11b20*/  BSYNC B1 ;  /* 0x0000000000017941 */ /* 0x000fea0003800000 */
.L_x_454:
[----:B-1----:R-:W-:Y:S01]  /*11b30*/  @!P3 IMAD R13, R106, R17, R6 ;  /* 0x000000116a0db224 */ /* 0x002fe200078e0206 */
[----:B------:R-:W-:Y:S04]  /*11b40*/  BSSY B1, `(.L_x_456) ;  /* 0x0000006000017945 */ /* 0x000fe80003800000 */
[----:B------:R1:W-:Y:S01]  /*11b50*/  @!P3 STG.E.U8 desc[UR52][R4.64+0x1a0], R13 ;  /* 0x0001a00d0400b986 */ /* 0x0003e2000c101134 */
[----:B------:R-:W-:Y:S05]  /*11b60*/  @P2 BRA `(.L_x_457) ;  /* 0x00000000000c2947 */ /* 0x000fea0003800000 */
[----:B------:R-:W1:Y:S02]  /*11b70*/  LDG.E.U8 R16, desc[UR52][R8.64+0x1a1] ;  /* 0x0001a13408107981 */ /* 0x000e64000c1e1100 */
[----:B-1----:R-:W-:-:S05]  /*11b80*/  PRMT R13, R16, 0x8880, RZ ;  /* 0x00008880100d7816 */ /* 0x002fca00000000ff */
[----:B------:R-:W-:-:S07]  /*11b90*/  IMAD R6, R13, R18, RZ ;  /* 0x000000120d067224 */ /* 0x000fce00078e02ff */
.L_x_457:
[----:B------:R-:W-:Y:S05]  /*11ba0*/  BSYNC B1 ;  /* 0x0000000000017941 */ /* 0x000fea0003800000 */
.L_x_456:
[----:B------:R-:W-:Y:S01]  /*11bb0*/  @!P2 IMAD R107, R107, R17, R6 ;  /* 0x000000116b6ba224 */ /* 0x000fe200078e0206 */
[----:B------:R-:W-:Y:S04]  /*11bc0*/  BSSY B1, `(.L_x_458) ;  /* 0x0000006000017945 */ /* 0x000fe80003800000 */
[----:B------:R0:W-:Y:S01]  /*11bd0*/  @!P2 STG.E.U8 desc[UR52][R4.64+0x1a1], R107 ;  /* 0x0001a16b0400a986 */ /* 0x0001e2000c101134 */
[----:B------:R-:W-:Y:S05]  /*11be0*/  @P5 BRA `(.L_x_459) ;  /* 0x00000000000c5947 */ /* 0x000fea0003800000 */
[----:B------:R-:W1:Y:S02]  /*11bf0*/  LDG.E.U8 R16, desc[UR52][R10.64+0x1a8] ;  /* 0x0001a8340a107981 */ /* 0x000e64000c1e1100 */
[----:B-1----:R-:W-:-:S05]  /*11c00*/  PRMT R13, R16, 0x8880, RZ ;  /* 0x00008880100d7816 */ /* 0x002fca00000000ff */
[----:B------:R-:W-:-:S07]  /*11c10*/  IMAD R6, R13, R18, RZ ;  /* 0x000000120d067224 */ /* 0x000fce00078e02ff */
.L_x_459:
[----:B------:R-:W-:Y:S05]  /*11c20*/  BSYNC B1 ;  /* 0x0000000000017941 */ /* 0x000fea0003800000 */
.L_x_458:
[----:B-1----:R-:W-:Y:S01]  /*11c30*/  @!P5 IMAD R13, R108, R17, R6 ;  /* 0x000000116c0dd224 */ /* 0x002fe200078e0206 */
[----:B------:R-:W-:Y:S04]  /*11c40*/  BSSY B1, `(.L_x_460) ;  /* 0x0000006000017945 */ /* 0x000fe80003800000 */
[----:B------:R1:W-:Y:S01]  /*11c50*/  @!P5 STG.E.U8 desc[UR52][R2.64+0x1a8], R13 ;  /* 0x0001a80d0200d986 */ /* 0x0003e2000c101134 */
[----:B------:R-:W-:Y:S05]  /*11c60*/  @P4 BRA `(.L_x_461) ;  /* 0x00000000000c4947 */ /* 0x000fea0003800000 */
[----:B------:R-:W1:Y:S02]  /*11c70*/  LDG.E.U8 R16, desc[UR52][R10.64+0x1a9] ;  /* 0x0001a9340a107981 */ /* 0x000e64000c1e1100 */
[----:B-1----:R-:W-:-:S05]  /*11c80*/  PRMT R13, R16, 0x8880, RZ ;  /* 0x00008880100d7816 */ /* 0x002fca00000000ff */
[----:B------:R-:W-:-:S07]  /*11c90*/  IMAD R6, R13, R18, RZ ;  /* 0x000000120d067224 */ /* 0x000fce00078e02ff */
.L_x_461:
[----:B------:R-:W-:Y:S05]  /*11ca0*/  BSYNC B1 ;  /* 0x0000000000017941 */ /* 0x000fea0003800000 */
.L_x_460:
        /* <DEDUP_REMOVED lines=13> */
.L_x_463:
[----:B------:R-:W-:Y:S05]  /*11d80*/  BSYNC B1 ;  /* 0x0000000000017941 */ /* 0x000fea0003800000 */
.L_x_462:
[----:B-1----:R-:W-:Y:S01]  /*11d90*/  @!P1 IMAD R13, R110, R17, R6 ;  /* 0x000000116e0d9224 */ /* 0x002fe200078e0206 */
[----:B------:R-:W-:Y:S04]  /*11da0*/  BSSY B1, `(.L_x_464) ;  /* 0x0000006000017945 */ /* 0x000fe80003800000 */
[----:B------:R1:W-:Y:S01]  /*11db0*/  @!P1 STG.E.U8 desc[UR52][R4.64+0x1a8], R13 ;  /* 0x0001a80d04009986 */ /* 0x0003e2000c101134 */
[----:B------:R-:W-:Y:S05]  /*11dc0*/  @P0 BRA `(.L_x_465) ;  /* 0x00000000000c0947 */ /* 0x000fea0003800000 */
[----:B------:R-:W1:Y:S02]  /*11dd0*/  LDG.E.U8 R16, desc[UR52][R8.64+0x1a9] ;  /* 0x0001a93408107981 */ /* 0x000e64000c1e1100 */
[----:B-1----:R-:W-:-:S05]  /*11de0*/  PRMT R13, R16, 0x8880, RZ ;  /* 0x00008880100d7816 */ /* 0x002fca00000000ff */
[----:B------:R-:W-:-:S07]  /*11df0*/  IMAD R6, R13, R18, RZ ;  /* 0x000000120d067224 */ /* 0x000fce00078e02ff */
.L_x_465:
[----:B------:R-:W-:Y:S05]  /*11e00*/  BSYNC B1 ;  /* 0x0000000000017941 */ /* 0x000fea0003800000 */
.L_x_464:
[----:B------:R-:W-:Y:S01]  /*11e10*/  @!P0 IMAD R111, R111, R17, R6 ;  /* 0x000000116f6f8224 */ /* 0x000fe200078e0206 */
[----:B------:R-:W-:Y:S04]  /*11e20*/  BSSY B1, `(.L_x_466) ;  /* 0x0000006000017945 */ /* 0x000fe80003800000 */
[----:B------:R0:W-:Y:S01]  /*11e30*/  @!P0 STG.E.U8 desc[UR52][R4.64+0x1a9], R111 ;  /* 0x0001a96f04008986 */ /* 0x0001e2000c101134 */
[----:B------:R-:W-:Y:S05]  /*11e40*/  @P5 BRA `(.L_x_467) ;  /* 0x00000000000c5947 */ /* 0x000fea0003800000 */
[----:B------:R-:W1:Y:S02]  /*11e50*/  LDG.E.U8 R16, desc[UR52][R10.64+0x1b0] ;  /* 0x0001b0340a107981 */ /* 0x000e64000c1e1100 */
[----:B-1----:R-:W-:-:S05]  /*11e60*/  PRMT R13, R16, 0x8880, RZ ;  /* 0x00008880100d7816 */ /* 0x002fca00000000ff */
[----:B------:R-:W-:-:S07]  /*11e70*/  IMAD R6, R13, R18, RZ ;  /* 0x000000120d067224 */ /* 0x000fce00078e02ff */
.L_x_467:
[----:B------:R-:W-:Y:S05]  /*11e80*/  BSYNC B1 ;  /* 0x0000000000017941 */ /* 0x000fea0003800000 */
.L_x_466:
[----:B-1----:R-:W-:Y:S01]  /*11e90*/  @!P5 IMAD R13, R112, R17, R6 ;  /* 0x00000011700dd224 */ /* 0x002fe200078e0206 */
[----:B------:R-:W-:Y:S04]  /*11ea0*/  BSSY B1, `(.L_x_468) ;  /* 0x0000006000017945 */ /* 0x000fe80003800000 */
[----:B------:R1:W-:Y:S01]  /*11eb0*/  @!P5 STG.E.U8 desc[UR52][R2.64+0x1b0], R13 ;  /* 0x0001b00d0200d986 */ /* 0x0003e2000c101134 */
[----:B------:R-:W-:Y:S05]  /*11ec0*/  @P4 BRA `(.L_x_469) ;  /* 0x00000000000c4947 */ /* 0x000fea0003800000 */
[----:B------:R-:W1:Y:S02]  /*11ed0*/  LDG.E.U8 R16, desc[UR52][R10.64+0x1b1] ;  /* 0x0001b1340a107981 */ /* 0x000e64000c1e1100 */
[----:B-1----:R-:W-:-:S05]  /*11ee0*/  PRMT R13, R16, 0x8880, RZ ;  /* 0x00008880100d7816 */ /* 0x002fca00000000ff */
[----:B------:R-:W-:-:S07]  /*11ef0*/  IMAD R6, R13, R18, RZ ;  /* 0x000000120d067224 */ /* 0x000fce00078e02ff */
.L_x_469:
[----:B------:R-:W-:Y:S05]  /*11f00*/  BSYNC B1 ;  /* 0x0000000000017941 */ /* 0x000fea0003800000 */
.L_x_468:
        /* <DEDUP_REMOVED lines=13> */
.L_x_471:
[----:B------:R-:W-:Y:S05]  /*11fe0*/  BSYNC B1 ;  /* 0x0000000000017941 */ /* 0x000fea0003800000 */
.L_x_470:
[----:B-1----:R-:W-:Y:S01]  /*11ff0*/  @!P3 IMAD R13, R114, R17, R6 ;  /* 0x00000011720db224 */ /* 0x002fe200078e0206 */
[----:B------:R-:W-:Y:S04]  /*12000*/  BSSY B1, `(.L_x_472) ;  /* 0x0000006000017945 */ /* 0x000fe80003800000 */
[----:B------:R1:W-:Y:S01]  /*12010*/  @!P3 STG.E.U8 desc[UR52][R4.64+0x1b0], R13 ;  /* 0x0001b00d0400b986 */ /* 0x0003e2000c101134 */
[----:B------:R-:W-:Y:S05]  /*12020*/  @P2 BRA `(.L_x_473) ;  /* 0x00000000000c2947 */ /* 0x000fea0003800000 */
[----:B------:R-:W1:Y:S02]  /*12030*/  LDG.E.U8 R16, desc[UR52][R8.64+0x1b1] ;  /* 0x0001b13408107981 */ /* 0x000e64000c1e1100 */
[----:B-1----:R-:W-:-:S05]  /*12040*/  PRMT R13, R16, 0x8880, RZ ;  /* 0x00008880100d7816 */ /* 0x002fca00000000ff */
[----:B------:R-:W-:-:S07]  /*12050*/  IMAD R6, R13, R18, RZ ;  /* 0x000000120d067224 */ /* 0x000fce00078e02ff */
.L_x_473:
[----:B------:R-:W-:Y:S05]  /*12060*/  BSYNC B1 ;  /* 0x0000000000017941 */ /* 0x000fea0003800000 */
.L_x_472:
[----:B------:R-:W-:Y:S01]  /*12070*/  @!P2 IMAD R115, R115, R17, R6 ;  /* 0x000000117373a224 */ /* 0x000fe200078e0206 */
[----:B------:R-:W-:Y:S04]  /*12080*/  BSSY B1, `(.L_x_474) ;  /* 0x0000006000017945 */ /* 0x000fe80003800000 */
[----:B------:R0:W-:Y:S01]  /*12090*/  @!P2 STG.E.U8 desc[UR52][R4.64+0x1b1], R115 ;  /* 0x0001b1730400a986 */ /* 0x0001e2000c101134 */
[----:B------:R-:W-:Y:S05]  /*120a0*/  @P5 BRA `(.L_x_475) ;  /* 0x00000000000c5947 */ /* 0x000fea0003800000 */
[----:B------:R-:W1:Y:S02]  /*120b0*/  LDG.E.U8 R16, desc[UR52][R10.64+0x1b8] ;  /* 0x0001b8340a107981 */ /* 0x000e64000c1e1100 */
[----:B-1----:R-:W-:-:S05]  /*120c0*/  PRMT R13, R16, 0x8880, RZ ;  /* 0x00008880100d7816 */ /* 0x002fca00000000ff */
[----:B------:R-:W-:-:S07]  /*120d0*/  IMAD R6, R13, R18, RZ ;  /* 0x000000120d067224 */ /* 0x000fce00078e02ff */
.L_x_475:
[----:B------:R-:W-:Y:S05]  /*120e0*/  BSYNC B1 ;  /* 0x0000000000017941 */ /* 0x000fea0003800000 */
.L_x_474:
[----:B-1----:R-:W-:Y:S01]  /*120f0*/  @!P5 IMAD R13, R116, R17, R6 ;  /* 0x00000011740dd224 */ /* 0x002fe200078e0206 */
[----:B------:R-:W-:Y:S04]  /*12100*/  BSSY B1, `(.L_x_476) ;  /* 0x0000006000017945 */ /* 0x000fe80003800000 */
[----:B------:R1:W-:Y:S01]  /*12110*/  @!P5 STG.E.U8 desc[UR52][R2.64+0x1b8], R13 ;  /* 0x0001b80d0200d986 */ /* 0x0003e2000c101134 */
[----:B------:R-:W-:Y:S05]  /*12120*/  @P4 BRA `(.L_x_477) ;  /* 0x00000000000c4947 */ /* 0x000fea0003800000 */
[----:B------:R-:W1:Y:S02]  /*12130*/  LDG.E.U8 R16, desc[UR52][R10.64+0x1b9] ;  /* 0x0001b9340a107981 */ /* 0x000e64000c1e1100 */
[----:B-1----:R-:W-:-:S05]  /*12140*/  PRMT R13, R16, 0x8880, RZ ;  /* 0x00008880100d7816 */ /* 0x002fca00000000ff */
[----:B------:R-:W-:-:S07]  /*12150*/  IMAD R6, R13, R18, RZ ;  /* 0x000000120d067224 */ /* 0x000fce00078e02ff */
.L_x_477:
[----:B------:R-:W-:Y:S05]  /*12160*/  BSYNC B1 ;  /* 0x0000000000017941 */ /* 0x000fea0003800000 */
.L_x_476:
        /* <DEDUP_REMOVED lines=13> */
.L_x_479:
[----:B------:R-:W-:Y:S05]  /*12240*/  BSYNC B1 ;  /* 0x0000000000017941 */ /* 0x000fea0003800000 */
.L_x_478:
[----:B-1----:R-:W-:Y:S01]  /*12250*/  @!P1 IMAD R13, R118, R17, R6 ;  /* 0x00000011760d9224 */ /* 0x002fe200078e0206 */
[----:B------:R-:W-:Y:S04]  /*12260*/  BSSY B1, `(.L_x_480) ;  /* 0x0000006000017945 */ /* 0x000fe80003800000 */
[----:B------:R1:W-:Y:S01]  /*12270*/  @!P1 STG.E.U8 desc[UR52][R4.64+0x1b8], R13 ;  /* 0x0001b80d04009986 */ /* 0x0003e2000c101134 */
[----:B------:R-:W-:Y:S05]  /*12280*/  @P0 BRA `(.L_x_481) ;  /* 0x00000000000c0947 */ /* 0x000fea0003800000 */
[----:B------:R-:W1:Y:S02]  /*12290*/  LDG.E.U8 R16, desc[UR52][R8.64+0x1b9] ;  /* 0x0001b93408107981 */ /* 0x000e64000c1e1100 */
[----:B-1----:R-:W-:-:S05]  /*122a0*/  PRMT R13, R16, 0x8880, RZ ;  /* 0x00008880100d7816 */ /* 0x002fca00000000ff */
[----:B------:R-:W-:-:S07]  /*122b0*/  IMAD R6, R13, R18, RZ ;  /* 0x000000120d067224 */ /* 0x000fce00078e02ff */
.L_x_481:
[----:B------:R-:W-:Y:S05]  /*122c0*/  BSYNC B1 ;  /* 0x0000000000017941 */ /* 0x000fea0003800000 */
.L_x_480:
[----:B------:R-:W-:Y:S01]  /*122d0*/  @!P0 IMAD R119, R119, R17, R6 ;  /* 0x0000001177778224 */ /* 0x000fe200078e0206 */
[----:B------:R-:W-:Y:S04]  /*122e0*/  BSSY B1, `(.L_x_482) ;  /* 0x0000006000017945 */ /* 0x000fe80003800000 */
[----:B------:R0:W-:Y:S01]  /*122f0*/  @!P0 STG.E.U8 desc[UR52][R4.64+0x1b9], R119 ;  /* 0x0001b97704008986 */ /* 0x0001e2000c101134 */
[----:B------:R-:W-:Y:S05]  /*12300*/  @P5 BRA `(.L_x_483) ;  /* 0x00000000000c5947 */ /* 0x000fea0003800000 */
[----:B------:R-:W1:Y:S02]  /*12310*/  LDG.E.U8 R16, desc[UR52][R10.64+0x1c0] ;  /* 0x0001c0340a107981 */ /* 0x000e64000c1e1100 */
[----:B-1----:R-:W-:-:S05]  /*12320*/  PRMT R13, R16, 0x8880, RZ ;  /* 0x00008880100d7816 */ /* 0x002fca00000000ff */
[----:B------:R-:W-:-:S07]  /*12330*/  IMAD R6, R13, R18, RZ ;  /* 0x000000120d067224 */ /* 0x000fce00078e02ff */
.L_x_483:
[----:B------:R-:W-:Y:S05]  /*12340*/  BSYNC B1 ;  /* 0x0000000000017941 */ /* 0x000fea0003800000 */
.L_x_482:
[----:B-1----:R-:W-:Y:S01]  /*12350*/  @!P5 IMAD R13, R120, R17, R6 ;  /* 0x00000011780dd224 */ /* 0x002fe200078e0206 */
[----:B------:R-:W-:Y:S04]  /*12360*/  BSSY B1, `(.L_x_484) ;  /* 0x0000006000017945 */ /* 0x000fe80003800000 */
[----:B------:R1:W-:Y:S01]  /*12370*/  @!P5 STG.E.U8 desc[UR52][R2.64+0x1c0], R13 ;  /* 0x0001c00d0200d986 */ /* 0x0003e2000c101134 */
[----:B------:R-:W-:Y:S05]  /*12380*/  @P4 BRA `(.L_x_485) ;  /* 0x00000000000c4947 */ /* 0x000fea0003800000 */
[----:B------:R-:W1:Y:S02]  /*12390*/  LDG.E.U8 R16, desc[UR52][R10.64+0x1c1] ;  /* 0x0001c1340a107981 */ /* 0x000e64000c1e1100 */
[----:B-1----:R-:W-:-:S05]  /*123a0*/  PRMT R13, R16, 0x8880, RZ ;  /* 0x00008880100d7816 */ /* 0x002fca00000000ff */
[----:B------:R-:W-:-:S07]  /*123b0*/  IMAD R6, R13, R18, RZ ;  /* 0x000000120d067224 */ /* 0x000fce00078e02ff */
.L_x_485:
[----:B------:R-:W-:Y:S05]  /*123c0*/  BSYNC B1 ;  /* 0x0000000000017941 */ /* 0x000fea0003800000 */
.L_x_484:
        /* <DEDUP_REMOVED lines=13> */
.L_x_487:
[----:B------:R-:W-:Y:S05]  /*124a0*/  BSYNC B1 ;  /* 0x0000000000017941 */ /* 0x000fea0003800000 */
.L_x_486:
[----:B-1----:R-:W-:Y:S01]  /*124b0*/  @!P3 IMAD R13, R122, R17, R6 ;  /* 0x000000117a0db224 */ /* 0x002fe200078e0206 */
[----:B------:R-:W-:Y:S04]  /*124c0*/  BSSY B1, `(.L_x_488) ;  /* 0x0000006000017945 */ /* 0x000fe80003800000 */
[----:B------:R1:W-:Y:S01]  /*124d0*/  @!P3 STG.E.U8 desc[UR52][R4.64+0x1c0], R13 ;  /* 0x0001c00d0400b986 */ /* 0x0003e2000c101134 */
[----:B------:R-:W-:Y:S05]  /*124e0*/  @P2 BRA `(.L_x_489) ;  /* 0x00000000000c2947 */ /* 0x000fea0003800000 */
[----:B------:R-:W1:Y:S02]  /*124f0*/  LDG.E.U8 R16, desc[UR52][R8.64+0x1c1] ;  /* 0x0001c13408107981 */ /* 0x000e64000c1e1100 */
[----:B-1----:R-:W-:-:S05]  /*12500*/  PRMT R13, R16, 0x8880, RZ ;  /* 0x00008880100d7816 */ /* 0x002fca00000000ff */
[----:B------:R-:W-:-:S07]  /*12510*/  IMAD R6, R13, R18, RZ ;  /* 0x000000120d067224 */ /* 0x000fce00078e02ff */
.L_x_489:
[----:B------:R-:W-:Y:S05]  /*12520*/  BSYNC B1 ;  /* 0x0000000000017941 */ /* 0x000fea0003800000 */
.L_x_488:
[----:B------:R-:W-:Y:S01]  /*12530*/  @!P2 IMAD R123, R123, R17, R6 ;  /* 0x000000117b7ba224 */ /* 0x000fe200078e0206 */
[----:B------:R-:W-:Y:S04]  /*12540*/  BSSY B1, `(.L_x_490) ;  /* 0x0000006000017945 */ /* 0x000fe80003800000 */
[----:B------:R0:W-:Y:S01]  /*12550*/  @!P2 STG.E.U8 desc[UR52][R4.64+0x1c1], R123 ;  /* 0x0001c17b0400a986 */ /* 0x0001e2000c101134 */
[----:B------:R-:W-:Y:S05]  /*12560*/  @P5 BRA `(.L_x_491) ;  /* 0x00000000000c5947 */ /* 0x000fea0003800000 */
[----:B------:R-:W1:Y:S02]  /*12570*/  LDG.E.U8 R16, desc[UR52][R10.64+0x1c8] ;  /* 0x0001c8340a107981 */ /* 0x000e64000c1e1100 */
[----:B-1----:R-:W-:-:S05]  /*12580*/  PRMT R13, R16, 0x8880, RZ ;  /* 0x00008880100d7816 */ /* 0x002fca00000000ff */
[----:B------:R-:W-:-:S07]  /*12590*/  IMAD R6, R13, R18, RZ ;  /* 0x000000120d067224 */ /* 0x000fce00078e02ff */
.L_x_491:
[----:B------:R-:W-:Y:S05]  /*125a0*/  BSYNC B1 ;  /* 0x0000000000017941 */ /* 0x000fea0003800000 */
.L_x_490:
[----:B-1----:R-:W-:Y:S01]  /*125b0*/  @!P5 IMAD R13, R124, R17, R6 ;  /* 0x000000117c0dd224 */ /* 0x002fe200078e0206 */
[----:B------:R-:W-:Y:S04]  /*125c0*/  BSSY B1, `(.L_x_492) ;  /* 0x0000006000017945 */ /* 0x000fe80003800000 */
[----:B------:R1:W-:Y:S01]  /*125d0*/  @!P5 STG.E.U8 desc[UR52][R2.64+0x1c8], R13 ;  /* 0x0001c80d0200d986 */ /* 0x0003e2000c101134 */
[----:B------:R-:W-:Y:S05]  /*125e0*/  @P4 BRA `(.L_x_493) ;  /* 0x00000000000c4947 */ /* 0x000fea0003800000 */
[----:B------:R-:W1:Y:S02]  /*125f0*/  LDG.E.U8 R16, desc[UR52][R10.64+0x1c9] ;  /* 0x0001c9340a107981 */ /* 0x000e64000c1e1100 */
[----:B-1----:R-:W-:-:S05]  /*12600*/  PRMT R13, R16, 0x8880, RZ ;  /* 0x00008880100d7816 */ /* 0x002fca00000000ff */
[----:B------:R-:W-:-:S07]  /*12610*/  IMAD R6, R13, R18, RZ ;  /* 0x000000120d067224 */ /* 0x000fce00078e02ff */
.L_x_493:
[----:B------:R-:W-:Y:S05]  /*12620*/  BSYNC B1 ;  /* 0x0000000000017941 */ /* 0x000fea0003800000 */
.L_x_492:
        /* <DEDUP_REMOVED lines=13> */
.L_x_495:
[----:B------:R-:W-:Y:S05]  /*12700*/  BSYNC B1 ;  /* 0x0000000000017941 */ /* 0x000fea0003800000 */
.L_x_494:
[----:B-1----:R-:W-:Y:S01]  /*12710*/  @!P1 IMAD R13, R126, R17, R6 ;  /* 0x000000117e0d9224 */ /* 0x002fe200078e0206 */
[----:B------:R-:W-:Y:S04]  /*12720*/  BSSY B1, `(.L_x_496) ;  /* 0x0000006000017945 */ /* 0x000fe80003800000 */
[----:B------:R1:W-:Y:S01]  /*12730*/  @!P1 STG.E.U8 desc[UR52][R4.64+0x1c8], R13 ;  /* 0x0001c80d04009986 */ /* 0x0003e2000c101134 */
[----:B------:R-:W-:Y:S05]  /*12740*/  @P0 BRA `(.L_x_497) ;  /* 0x00000000000c0947 */ /* 0x000fea0003800000 */
[----:B------:R-:W1:Y:S02]  /*12750*/  LDG.E.U8 R16, desc[UR52][R8.64+0x1c9] ;  /* 0x0001c93408107981 */ /* 0x000e64000c1e1100 */
[----:B-1----:R-:W-:-:S05]  /*12760*/  PRMT R13, R16, 0x8880, RZ ;  /* 0x00008880100d7816 */ /* 0x002fca00000000ff */
[----:B------:R-:W-:-:S07]  /*12770*/  IMAD R6, R13, R18, RZ ;  /* 0x000000120d067224 */ /* 0x000fce00078e02ff */
.L_x_497:
[----:B------:R-:W-:Y:S05]  /*12780*/  BSYNC B1 ;  /* 0x0000000000017941 */ /* 0x000fea0003800000 */
.L_x_496:
[----:B------:R-:W-:Y:S01]  /*12790*/  @!P0 IMAD R127, R127, R17, R6 ;  /* 0x000000117f7f8224 */ /* 0x000fe200078e0206 */
[----:B------:R-:W-:Y:S04]  /*127a0*/  BSSY B1, `(.L_x_498) ;  /* 0x0000006000017945 */ /* 0x000fe80003800000 */
[----:B------:R0:W-:Y:S01]  /*127b0*/  @!P0 STG.E.U8 desc[UR52][R4.64+0x1c9], R127 ;  /* 0x0001c97f04008986 */ /* 0x0001e2000c101134 */
[----:B------:R-:W-:Y:S05]  /*127c0*/  @P5 BRA `(.L_x_499) ;  /* 0x00000000000c5947 */ /* 0x000fea0003800000 */
[----:B------:R-:W1:Y:S02]  /*127d0*/  LDG.E.U8 R16, desc[UR52][R10.64+0x1d0] ;  /* 0x0001d0340a107981 */ /* 0x000e64000c1e1100 */
[----:B-1----:R-:W-:-:S05]  /*127e0*/  PRMT R13, R16, 0x8880, RZ ;  /* 0x00008880100d7816 */ /* 0x002fca00000000ff */
[----:B------:R-:W-:-:S07]  /*127f0*/  IMAD R6, R13, R18, RZ ;  /* 0x000000120d067224 */ /* 0x000fce00078e02ff */
.L_x_499:
[----:B------:R-:W-:Y:S05]  /*12800*/  BSYNC B1 ;  /* 0x0000000000017941 */ /* 0x000fea0003800000 */
.L_x_498:
[----:B-1----:R-:W-:Y:S01]  /*12810*/  @!P5 IMAD R13, R128, R17, R6 ;  /* 0x00000011800dd224 */ /* 0x002fe200078e0206 */
[----:B------:R-:W-:Y:S04]  /*12820*/  BSSY B1, `(.L_x_500) ;  /* 0x0000006000017945 */ /* 0x000fe80003800000 */
[----:B------:R1:W-:Y:S01]  /*12830*/  @!P5 STG.E.U8 desc[UR52][R2.64+0x1d0], R13 ;  /* 0x0001d00d0200d986 */ /* 0x0003e2000c101134 */
[----:B------:R-:W-:Y:S05]  /*12840*/  @P4 BRA `(.L_x_501) ;  /* 0x00000000000c4947 */ /* 0x000fea0003800000 */
[----:B------:R-:W1:Y:S02]  /*12850*/  LDG.E.U8 R16, desc[UR52][R10.64+0x1d1] ;  /* 0x0001d1340a107981 */ /* 0x000e64000c1e1100 */
[----:B-1----:R-:W-:-:S05]  /*12860*/  PRMT R13, R16, 0x8880, RZ ;  /* 0x00008880100d7816 */ /* 0x002fca00000000ff */
[----:B------:R-:W-:-:S07]  /*12870*/  IMAD R6, R13, R18, RZ ;  /* 0x000000120d067224 */ /* 0x000fce00078e02ff */
.L_x_501:
[----:B------:R-:W-:Y:S05]  /*12880*/  BSYNC B1 ;  /* 0x0000000000017941 */ /* 0x000fea0003800000 */
.L_x_500:
        /* <DEDUP_REMOVED lines=13> */
.L_x_503:
[----:B------:R-:W-:Y:S05]  /*12960*/  BSYNC B1 ;  /* 0x0000000000017941 */ /* 0x000fea0003800000 */
.L_x_502:
[----:B-1----:R-:W-:Y:S01]  /*12970*/  @!P3 IMAD R13, R130, R17, R6 ;  /* 0x00000011820db224 */ /* 0x002fe200078e0206 */
[----:B------:R-:W-:Y:S04]  /*12980*/  BSSY B1, `(.L_x_504) ;  /* 0x0000006000017945 */ /* 0x000fe80003800000 */
[----:B------:R1:W-:Y:S01]  /*12990*/  @!P3 STG.E.U8 desc[UR52][R4.64+0x1d0], R13 ;  /* 0x0001d00d0400b986 */ /* 0x0003e2000c101134 */
[----:B------:R-:W-:Y:S05]  /*129a0*/  @P2 BRA `(.L_x_505) ;  /* 0x00000000000c2947 */ /* 0x000fea0003800000 */
[----:B------:R-:W1:Y:S02]  /*129b0*/  LDG.E.U8 R16, desc[UR52][R8.64+0x1d1] ;  /* 0x0001d13408107981 */ /* 0x000e64000c1e1100 */
[----:B-1----:R-:W-:-:S05]  /*129c0*/  PRMT R13, R16, 0x8880, RZ ;  /* 0x00008880100d7816 */ /* 0x002fca00000000ff */
[----:B------:R-:W-:-:S07]  /*129d0*/  IMAD R6, R13, R18, RZ ;  /* 0x000000120d067224 */ /* 0x000fce00078e02ff */
.L_x_505:
[----:B------:R-:W-:Y:S05]  /*129e0*/  BSYNC B1 ;  /* 0x0000000000017941 */ /* 0x000fea0003800000 */
.L_x_504:
[----:B------:R-:W-:Y:S01]  /*129f0*/  @!P2 IMAD R131, R131, R17, R6 ;  /* 0x000000118383a224 */ /* 0x000fe200078e0206 */
[----:B------:R-:W-:Y:S04]  /*12a00*/  BSSY B1, `(.L_x_506) ;  /* 0x0000006000017945 */ /* 0x000fe80003800000 */
[----:B------:R0:W-:Y:S01]  /*12a10*/  @!P2 STG.E.U8 desc[UR52][R4.64+0x1d1], R131 ;  /* 0x0001d1830400a986 */ /* 0x0001e2000c101134 */
[----:B------:R-:W-:Y:S05]  /*12a20*/  @P5 BRA `(.L_x_507) ;  /* 0x00000000000c5947 */ /* 0x000fea0003800000 */
[----:B------:R-:W1:Y:S02]  /*12a30*/  LDG.E.U8 R16, desc[UR52][R10.64+0x1d8] ;  /* 0x0001d8340a107981 */ /* 0x000e64000c1e1100 */
[----:B-1----:R-:W-:-:S05]  /*12a40*/  PRMT R13, R16, 0x8880, RZ ;  /* 0x00008880100d7816 */ /* 0x002fca00000000ff */
[----:B------:R-:W-:-:S07]  /*12a50*/  IMAD R6, R13, R18, RZ ;  /* 0x000000120d067224 */ /* 0x000fce00078e02ff */
.L_x_507:
[----:B------:R-:W-:Y:S05]  /*12a60*/  BSYNC B1 ;  /* 0x0000000000017941 */ /* 0x000fea0003800000 */
.L_x_506:
[----:B-1----:R-:W-:Y:S01]  /*12a70*/  @!P5 IMAD R13, R132, R17, R6 ;  /* 0x00000011840dd224 */ /* 0x002fe200078e0206 */
[----:B------:R-:W-:Y:S04]  /*12a80*/  BSSY B1, `(.L_x_508) ;  /* 0x0000006000017945 */ /* 0x000fe80003800000 */
[----:B------:R1:W-:Y:S01]  /*12a90*/  @!P5 STG.E.U8 desc[UR52][R2.64+0x1d8], R13 ;  /* 0x0001d80d0200d986 */ /* 0x0003e2000c101134 */
[----:B------:R-:W-:Y:S05]  /*12aa0*/  @P4 BRA `(.L_x_509) ;  /* 0x00000000000c4947 */ /* 0x000fea0003800000 */
[----:B------:R-:W1:Y:S02]  /*12ab0*/  LDG.E.U8 R16, desc[UR52][R10.64+0x1d9] ;  /* 0x0001d9340a107981 */ /* 0x000e64000c1e1100 */
[----:B-1----:R-:W-:-:S05]  /*12ac0*/  PRMT R13, R16, 0x8880, RZ ;  /* 0x00008880100d7816 */ /* 0x002fca00000000ff */
[----:B------:R-:W-:-:S07]  /*12ad0*/  IMAD R6, R13, R18, RZ ;  /* 0x000000120d067224 */ /* 0x000fce00078e02ff */
.L_x_509:
[----:B------:R-:W-:Y:S05]  /*12ae0*/  BSYNC B1 ;  /* 0x0000000000017941 */ /* 0x000fea0003800000 */
.L_x_508:
        /* <DEDUP_REMOVED lines=13> */
.L_x_511:
[----:B------:R-:W-:Y:S05]  /*12bc0*/  BSYNC B1 ;  /* 0x0000000000017941 */ /* 0x000fea0003800000 */
.L_x_510:
[----:B-1----:R-:W-:Y:S01]  /*12bd0*/  @!P1 IMAD R13, R134, R17, R6 ;  /* 0x00000011860d9224 */ /* 0x002fe200078e0206 */
[----:B------:R-:W-:Y:S04]  /*12be0*/  BSSY B1, `(.L_x_512) ;  /* 0x0000006000017945 */ /* 0x000fe80003800000 */
[----:B------:R1:W-:Y:S01]  /*12bf0*/  @!P1 STG.E.U8 desc[UR52][R4.64+0x1d8], R13 ;  /* 0x0001d80d04009986 */ /* 0x0003e2000c101134 */
[----:B------:R-:W-:Y:S05]  /*12c00*/  @P4 BRA `(.L_x_513) ;  /* 0x00000000000c4947 */ /* 0x000fea0003800000 */
[----:B------:R-:W1:Y:S02]  /*12c10*/  LDG.E.U8 R16, desc[UR52][R8.64+0x1d9] ;  /* 0x0001d93408107981 */ /* 0x000e64000c1e1100 */
[----:B-1----:R-:W-:-:S05]  /*12c20*/  PRMT R13, R16, 0x8880, RZ ;  /* 0x00008880100d7816 */ /* 0x002fca00000000ff */
[----:B------:R-:W-:-:S07]  /*12c30*/  IMAD R6, R13, R18, RZ ;  /* 0x000000120d067224 */ /* 0x000fce00078e02ff */
.L_x_513:
[----:B------:R-:W-:Y:S05]  /*12c40*/  BSYNC B1 ;  /* 0x0000000000017941 */ /* 0x000fea0003800000 */
.L_x_512:
[----:B------:R-:W-:Y:S01]  /*12c50*/  @!P4 IMAD R135, R135, R17, R6 ;  /* 0x000000118787c224 */ /* 0x000fe200078e0206 */
[----:B------:R-:W-:Y:S04]  /*12c60*/  BSSY B1, `(.L_x_514) ;  /* 0x0000006000017945 */ /* 0x000fe80003800000 */
[----:B------:R0:W-:Y:S01]  /*12c70*/  @!P4 STG.E.U8 desc[UR52][R4.64+0x1d9], R135 ;  /* 0x0001d9870400c986 */ /* 0x0001e2000c101134 */
[----:B------:R-:W-:Y:S05]  /*12c80*/  @P5 BRA `(.L_x_515) ;  /* 0x00000000000c5947 */ /* 0x000fea0003800000 */
[----:B------:R-:W1:Y:S02]  /*12c90*/  LDG.E.U8 R16, desc[UR52][R10.64+0x1e0] ;  /* 0x0001e0340a107981 */ /* 0x000e64000c1e1100 */
[----:B-1----:R-:W-:-:S05]  /*12ca0*/  PRMT R13, R16, 0x8880, RZ ;  /* 0x00008880100d7816 */ /* 0x002fca00000000ff */
[----:B------:R-:W-:-:S07]  /*12cb0*/  IMAD R6, R13, R18, RZ ;  /* 0x000000120d067224 */ /* 0x000fce00078e02ff */
.L_x_515:
[----:B------:R-:W-:Y:S05]  /*12cc0*/  BSYNC B1 ;  /* 0x0000000000017941 */ /* 0x000fea0003800000 */
.L_x_514:
[----:B-1----:R-:W-:Y:S01]  /*12cd0*/  @!P5 IMAD R13, R136, R17, R6 ;  /* 0x00000011880dd224 */ /* 0x002fe200078e0206 */
[----:B------:R-:W-:Y:S04]  /*12ce0*/  BSSY B1, `(.L_x_516) ;  /* 0x0000006000017945 */ /* 0x000fe80003800000 */
[----:B------:R1:W-:Y:S01]  /*12cf0*/  @!P5 STG.E.U8 desc[UR52][R2.64+0x1e0], R13 ;  /* 0x0001e00d0200d986 */ /* 0x0003e2000c101134 */
[----:B------:R-:W-:Y:S05]  /*12d00*/  @P0 BRA `(.L_x_517) ;  /* 0x00000000000c0947 */ /* 0x000fea0003800000 */
[----:B------:R-:W1:Y:S02]  /*12d10*/  LDG.E.U8 R16, desc[UR52][R10.64+0x1e1] ;  /* 0x0001e1340a107981 */ /* 0x000e64000c1e1100 */
[----:B-1----:R-:W-:-:S05]  /*12d20*/  PRMT R13, R16, 0x8880, RZ ;  /* 0x00008880100d7816 */ /* 0x002fca00000000ff */
[----:B------:R-:W-:-:S07]  /*12d30*/  IMAD R6, R13, R18, RZ ;  /* 0x000000120d067224 */ /* 0x000fce00078e02ff */
.L_x_517:
[----:B------:R-:W-:Y:S05]  /*12d40*/  BSYNC B1 ;  /* 0x0000000000017941 */ /* 0x000fea0003800000 */
.L_x_516:
        /* <DEDUP_REMOVED lines=13> */
.L_x_519:
[----:B------:R-:W-:Y:S05]  /*12e20*/  BSYNC B1 ;  /* 0x0000000000017941 */ /* 0x000fea0003800000 */
.L_x_518:
[----:B-1----:R-:W-:Y:S01]  /*12e30*/  @!P3 IMAD R13, R138, R17, R6 ;  /* 0x000000118a0db224 */ /* 0x002fe200078e0206 */
[----:B------:R-:W-:Y:S04]  /*12e40*/  BSSY B1, `(.L_x_520) ;  /* 0x0000006000017945 */ /* 0x000fe80003800000 */
[----:B------:R1:W-:Y:S01]  /*12e50*/  @!P3 STG.E.U8 desc[UR52][R4.64+0x1e0], R13 ;  /* 0x0001e00d0400b986 */ /* 0x0003e2000c101134 */
[----:B------:R-:W-:Y:S05]  /*12e60*/  @P2 BRA `(.L_x_521) ;  /* 0x00000000000c2947 */ /* 0x000fea0003800000 */
[----:B------:R-:W1:Y:S02]  /*12e70*/  LDG.E.U8 R16, desc[UR52][R8.64+0x1e1] ;  /* 0x0001e13408107981 */ /* 0x000e64000c1e1100 */
[----:B-1----:R-:W-:-:S05]  /*12e80*/  PRMT R13, R16, 0x8880, RZ ;  /* 0x00008880100d7816 */ /* 0x002fca00000000ff */
[----:B------:R-:W-:-:S07]  /*12e90*/  IMAD R6, R13, R18, RZ ;  /* 0x000000120d067224 */ /* 0x000fce00078e02ff */
.L_x_521:
[----:B------:R-:W-:Y:S05]  /*12ea0*/  BSYNC B1 ;  /* 0x0000000000017941 */ /* 0x000fea0003800000 */
.L_x_520:
[----:B------:R-:W-:Y:S01]  /*12eb0*/  @!P2 IMAD R139, R139, R17, R6 ;  /* 0x000000118b8ba224 */ /* 0x000fe200078e0206 */
[----:B------:R-:W-:Y:S04]  /*12ec0*/  BSSY B1, `(.L_x_522) ;  /* 0x0000006000017945 */ /* 0x000fe80003800000 */
[----:B------:R0:W-:Y:S01]  /*12ed0*/  @!P2 STG.E.U8 desc[UR52][R4.64+0x1e1], R139 ;  /* 0x0001e18b0400a986 */ /* 0x0001e2000c101134 */
[----:B------:R-:W-:Y:S05]  /*12ee0*/  @P0 BRA `(.L_x_523) ;  /* 0x00000000000c0947 */ /* 0x000fea0003800000 */
[----:B------:R-:W1:Y:S02]  /*12ef0*/  LDG.E.U8 R16, desc[UR52][R10.64+0x1e8] ;  /* 0x0001e8340a107981 */ /* 0x000e64000c1e1100 */
[----:B-1----:R-:W-:-:S05]  /*12f00*/  PRMT R13, R16, 0x8880, RZ ;  /* 0x00008880100d7816 */ /* 0x002fca00000000ff */
[----:B------:R-:W-:-:S07]  /*12f10*/  IMAD R6, R13, R18, RZ ;  /* 0x000000120d067224 */ /* 0x000fce00078e02ff */
.L_x_523:
[----:B------:R-:W-:Y:S05]  /*12f20*/  BSYNC B1 ;  /* 0x0000000000017941 */ /* 0x000fea0003800000 */
.L_x_522:
[----:B-1----:R-:W-:Y:S01]  /*12f30*/  @!P0 IMAD R13, R140, R17, R6 ;  /* 0x000000118c0d8224 */ /* 0x002fe200078e0206 */
[----:B------:R-:W-:Y:S04]  /*12f40*/  BSSY B1, `(.L_x_524) ;  /* 0x0000006000017945 */ /* 0x000fe80003800000 */
[----:B------:R1:W-:Y:S01]  /*12f50*/  @!P0 STG.E.U8 desc[UR52][R2.64+0x1e8], R13 ;  /* 0x0001e80d02008986 */ /* 0x0003e2000c101134 */
[----:B------:R-:W-:Y:S05]  /*12f60*/  @P5 BRA `(.L_x_525) ;  /* 0x00000000000c5947 */ /* 0x000fea0003800000 */
[----:B------:R-:W1:Y:S02]  /*12f70*/  LDG.E.U8 R16, desc[UR52][R10.64+0x1e9] ;  /* 0x0001e9340a107981 */ /* 0x000e64000c1e1100 */
[----:B-1----:R-:W-:-:S05]  /*12f80*/  PRMT R13, R16, 0x8880, RZ ;  /* 0x00008880100d7816 */ /* 0x002fca00000000ff */
[----:B------:R-:W-:-:S07]  /*12f90*/  IMAD R6, R13, R18, RZ ;  /* 0x000000120d067224 */ /* 0x000fce00078e02ff */
.L_x_525:
[----:B------:R-:W-:Y:S05]  /*12fa0*/  BSYNC B1 ;  /* 0x0000000000017941 */ /* 0x000fea0003800000 */
.L_x_524:
        /* <DEDUP_REMOVED lines=13> */
.L_x_527:
[----:B------:R-:W-:Y:S05]  /*13080*/  BSYNC B1 ;  /* 0x0000000000017941 */ /* 0x000fea0003800000 */
.L_x_526:
[----:B-1----:R-:W-:Y:S01]  /*13090*/  @!P4 IMAD R13, R142, R17, R6 ;  /* 0x000000118e0dc224 */ /* 0x002fe200078e0206 */
[----:B------:R-:W-:Y:S04]  /*130a0*/  BSSY B1, `(.L_x_528) ;  /* 0x0000006000017945 */ /* 0x000fe80003800000 */
[----:B------:R1:W-:Y:S01]  /*130b0*/  @!P4 STG.E.U8 desc[UR52][R4.64+0x1e8], R13 ;  /* 0x0001e80d0400c986 */ /* 0x0003e2000c101134 */
[----:B------:R-:W-:Y:S05]  /*130c0*/  @P1 BRA `(.L_x_529) ;  /* 0x00000000000c1947 */ /* 0x000fea0003800000 */
[----:B------:R-:W1:Y:S02]  /*130d0*/  LDG.E.U8 R16, desc[UR52][R8.64+0x1e9] ;  /* 0x0001e93408107981 */ /* 0x000e64000c1e1100 */
[----:B-1----:R-:W-:-:S05]  /*130e0*/  PRMT R13, R16, 0x8880, RZ ;  /* 0x00008880100d7816 */ /* 0x002fca00000000ff */
[----:B------:R-:W-:-:S07]  /*130f0*/  IMAD R6, R13, R18, RZ ;  /* 0x000000120d067224 */ /* 0x000fce00078e02ff */
.L_x_529:
[----:B------:R-:W-:Y:S05]  /*13100*/  BSYNC B1 ;  /* 0x0000000000017941 */ /* 0x000fea0003800000 */
.L_x_528:
[----:B------:R-:W-:Y:S01]  /*13110*/  @!P1 IMAD R143, R143, R17, R6 ;  /* 0x000000118f8f9224 */ /* 0x000fe200078e0206 */
[----:B------:R-:W-:Y:S04]  /*13120*/  BSSY B1, `(.L_x_530) ;  /* 0x0000006000017945 */ /* 0x000fe80003800000 */
[----:B------:R0:W-:Y:S01]  /*13130*/  @!P1 STG.E.U8 desc[UR52][R4.64+0x1e9], R143 ;  /* 0x0001e98f04009986 */ /* 0x0001e2000c101134 */
[----:B------:R-:W-:Y:S05]  /*13140*/  @P3 BRA `(.L_x_531) ;  /* 0x00000000000c3947 */ /* 0x000fea0003800000 */
[----:B------:R-:W1:Y:S02]  /*13150*/  LDG.E.U8 R16, desc[UR52][R10.64+0x1f0] ;  /* 0x0001f0340a107981 */ /* 0x000e64000c1e1100 */
[----:B-1----:R-:W-:-:S05]  /*13160*/  PRMT R13, R16, 0x8880, RZ ;  /* 0x00008880100d7816 */ /* 0x002fca00000000ff */
[----:B------:R-:W-:-:S07]  /*13170*/  IMAD R6, R13, R18, RZ ;  /* 0x000000120d067224 */ /* 0x000fce00078e02ff */
.L_x_531:
[----:B------:R-:W-:Y:S05]  /*13180*/  BSYNC B1 ;  /* 0x0000000000017941 */ /* 0x000fea0003800000 */
.L_x_530:
[----:B-1----:R-:W-:Y:S01]  /*13190*/  @!P3 IMAD R13, R144, R17, R6 ;  /* 0x00000011900db224 */ /* 0x002fe200078e0206 */
[----:B------:R-:W-:Y:S04]  /*131a0*/  BSSY B1, `(.L_x_532) ;  /* 0x0000006000017945 */ /* 0x000fe80003800000 */
[----:B------:R1:W-:Y:S01]  /*131b0*/  @!P3 STG.E.U8 desc[UR52][R2.64+0x1f0], R13 ;  /* 0x0001f00d0200b986 */ /* 0x0003e2000c101134 */
[----:B------:R-:W-:Y:S05]  /*131c0*/  @P5 BRA `(.L_x_533) ;  /* 0x00000000000c5947 */ /* 0x000fea0003800000 */
[----:B------:R-:W1:Y:S02]  /*131d0*/  LDG.E.U8 R16, desc[UR52][R10.64+0x1f1] ;  /* 0x0001f1340a107981 */ /* 0x000e64000c1e1100 */
[----:B-1----:R-:W-:-:S05]  /*131e0*/  PRMT R13, R16, 0x8880, RZ ;  /* 0x00008880100d7816 */ /* 0x002fca00000000ff */
[----:B------:R-:W-:-:S07]  /*131f0*/  IMAD R6, R13, R18, RZ ;  /* 0x000000120d067224 */ /* 0x000fce00078e02ff */
.L_x_533:
[----:B------:R-:W-:Y:S05]  /*13200*/  BSYNC B1 ;  /* 0x0000000000017941 */ /* 0x000fea0003800000 */
.L_x_532:
        /* <DEDUP_REMOVED lines=9> */
[----:B------:R-:W-:Y:S01]  /*132a0*/  ISETP.LT.OR P3, PT, R0, 0x9, !P3 ;  /* 0x000000090000780c */ /* 0x000fe20005f61670 */
[----:B------:R-:W-:-:S12]  /*132b0*/  @P2 BRA `(.L_x_535) ;  /* 0x00000000000c2947 */ /* 0x000fd80003800000 */
[----:B------:R-:W5:Y:S02]  /*132c0*/  LDG.E.U8 R16, desc[UR52][R8.64+0x1f0] ;  /* 0x0001f03408107981 */ /* 0x000f64000c1e1100 */
[----:B-----5:R-:W-:-:S05]  /*132d0*/  PRMT R7, R16, 0x8880, RZ ;  /* 0x0000888010077816 */ /* 0x020fca00000000ff */
[----:B------:R-:W-:-:S07]  /*132e0*/  IMAD R6, R7, R18, RZ ;  /* 0x0000001207067224 */ /* 0x000fce00078e02ff */
.L_x_535:
[----:B------:R-:W-:Y:S05]  /*132f0*/  BSYNC B1 ;  /* 0x0000000000017941 */ /* 0x000fea0003800000 */
.L_x_534:
[----:B------:R-:W-:Y:S01]  /*13300*/  @!P2 IMAD R7, R146, R17, R6 ;  /* 0x000000119207a224 */ /* 0x000fe200078e0206 */
[----:B------:R-:W-:Y:S04]  /*13310*/  BSSY B1, `(.L_x_536) ;  /* 0x0000006000017945 */ /* 0x000fe80003800000 */
[----:B------:R0:W-:Y:S01]  /*13320*/  @!P2 STG.E.U8 desc[UR52][R4.64+0x1f0], R7 ;  /* 0x0001f0070400a986 */ /* 0x0001e2000c101134 */
[----:B------:R-:W-:Y:S05]  /*13330*/  @P0 BRA `(.L_x_537) ;  /* 0x00000000000c0947 */ /* 0x000fea0003800000 */
[----:B------:R-:W0:Y:S02]  /*13340*/  LDG.E.U8 R16, desc[UR52][R8.64+0x1f1] ;  /* 0x0001f13408107981 */ /* 0x000e24000c1e1100 */
[----:B0-----:R-:W-:-:S05]  /*13350*/  PRMT R7, R16, 0x8880, RZ ;  /* 0x0000888010077816 */ /* 0x001fca00000000ff */
[----:B------:R-:W-:-:S07]  /*13360*/  IMAD R6, R7, R18, RZ ;  /* 0x0000001207067224 */ /* 0x000fce00078e02ff */
.L_x_537:
[----:B------:R-:W-:Y:S05]  /*13370*/  BSYNC B1 ;  /* 0x0000000000017941 */ /* 0x000fea0003800000 */
.L_x_536:
[----:B------:R-:W-:Y:S01]  /*13380*/  @!P0 IMAD R147, R147, R17, R6 ;  /* 0x0000001193938224 */ /* 0x000fe200078e0206 */
[----:B------:R-:W-:Y:S04]  /*13390*/  BSSY B1, `(.L_x_538) ;  /* 0x0000006000017945 */ /* 0x000fe80003800000 */
[----:B------:R0:W-:Y:S01]  /*133a0*/  @!P0 STG.E.U8 desc[UR52][R4.64+0x1f1], R147 ;  /* 0x0001f19304008986 */ /* 0x0001e2000c101134 */
[----:B------:R-:W-:Y:S05]  /*133b0*/  @P5 BRA `(.L_x_539) ;  /* 0x00000000000c5947 */ /* 0x000fea0003800000 */
[----:B------:R-:W0:Y:S02]  /*133c0*/  LDG.E.U8 R16, desc[UR52][R10.64+0x1f8] ;  /* 0x0001f8340a107981 */ /* 0x000e24000c1e1100 */
[----:B0-----:R-:W-:-:S05]  /*133d0*/  PRMT R7, R16, 0x8880, RZ ;  /* 0x0000888010077816 */ /* 0x001fca00000000ff */
[----:B------:R-:W-:-:S07]  /*133e0*/  IMAD R6, R7, R18, RZ ;  /* 0x0000001207067224 */ /* 0x000fce00078e02ff */
.L_x_539:
[----:B------:R-:W-:Y:S05]  /*133f0*/  BSYNC B1 ;  /* 0x0000000000017941 */ /* 0x000fea0003800000 */
.L_x_538:
[----:B0-----:R-:W-:Y:S01]  /*13400*/  @!P5 IMAD R7, R148, R17, R6 ;  /* 0x000000119407d224 */ /* 0x001fe200078e0206 */
[----:B------:R-:W-:Y:S04]  /*13410*/  BSSY B1, `(.L_x_540) ;  /* 0x0000006000017945 */ /* 0x000fe80003800000 */
[----:B------:R0:W-:Y:S01]  /*13420*/  @!P5 STG.E.U8 desc[UR52][R2.64+0x1f8], R7 ;  /* 0x0001f8070200d986 */ /* 0x0001e2000c101134 */
[----:B------:R-:W-:Y:S05]  /*13430*/  @P4 BRA `(.L_x_541) ;  /* 0x00000000000c4947 */ /* 0x000fea0003800000 */
[----:B------:R-:W0:Y:S02]  /*13440*/  LDG.E.U8 R16, desc[UR52][R10.64+0x1f9] ;  /* 0x0001f9340a107981 */ /* 0x000e24000c1e1100 */
[----:B0-----:R-:W-:-:S05]  /*13450*/  PRMT R7, R16, 0x8880, RZ ;  /* 0x0000888010077816 */ /* 0x001fca00000000ff */
[----:B------:R-:W-:-:S07]  /*13460*/  IMAD R6, R7, R18, RZ ;  /* 0x0000001207067224 */ /* 0x000fce00078e02ff */
.L_x_541:
[----:B------:R-:W-:Y:S05]  /*13470*/  BSYNC B1 ;  /* 0x0000000000017941 */ /* 0x000fea0003800000 */
.L_x_540:
[----:B------:R-:W-:Y:S01]  /*13480*/  @!P4 IMAD R149, R149, R17, R6 ;  /* 0x000000119595c224 */ /* 0x000fe200078e0206 */
[----:B------:R-:W-:Y:S04]  /*13490*/  BSSY B1, `(.L_x_542) ;  /* 0x0000006000017945 */ /* 0x000fe80003800000 */
[----:B------:R0:W-:Y:S01]  /*134a0*/  @!P4 STG.E.U8 desc[UR52][R2.64+0x1f9], R149 ;  /* 0x0001f9950200c986 */ /* 0x0001e2000c101134 */
[----:B------:R-:W-:Y:S05]  /*134b0*/  @P3 BRA `(.L_x_543) ;  /* 0x00000000000c3947 */ /* 0x000fea0003800000 */
[----:B------:R-:W0:Y:S02]  /*134c0*/  LDG.E.U8 R16, desc[UR52][R8.64+0x1f8] ;  /* 0x0001f83408107981 */ /* 0x000e24000c1e1100 */
[----:B012-4-:R-:W-:-:S05]  /*134d0*/  PRMT R3, R16, 0x8880, RZ ;  /* 0x0000888010037816 */ /* 0x017fca00000000ff */
[----:B------:R-:W-:-:S07]  /*134e0*/  IMAD R6, R3, R18, RZ ;  /* 0x0000001203067224 */ /* 0x000fce00078e02ff */
.L_x_543:
[----:B------:R-:W-:Y:S05]  /*134f0*/  BSYNC B1 ;  /* 0x0000000000017941 */ /* 0x000fea0003800000 */
.L_x_542:
[----:B012-4-:R-:W-:Y:S01]  /*13500*/  @!P3 IMAD R3, R150, R17, R6 ;  /* 0x000000119603b224 */ /* 0x017fe200078e0206 */
[----:B------:R-:W-:Y:S01]  /*13510*/  ISETP.LT.OR P1, PT, R0, 0x9, !P1 ;  /* 0x000000090000780c */ /* 0x000fe20004f21670 */
[----:B------:R-:W-:Y:S03]  /*13520*/  BSSY B1, `(.L_x_544) ;  /* 0x0000006000017945 */ /* 0x000fe60003800000 */
[----:B------:R0:W-:Y:S09]  /*13530*/  @!P3 STG.E.U8 desc[UR52][R4.64+0x1f8], R3 ;  /* 0x0001f8030400b986 */ /* 0x0001f2000c101134 */
[----:B------:R-:W-:Y:S05]  /*13540*/  @P1 BRA `(.L_x_545) ;  /* 0x00000000000c1947 */ /* 0x000fea0003800000 */
[----:B------:R-:W0:Y:S02]  /*13550*/  LDG.E.U8 R16, desc[UR52][R8.64+0x1f9] ;  /* 0x0001f93408107981 */ /* 0x000e24000c1e1100 */
[----:B0-----:R-:W-:-:S05]  /*13560*/  PRMT R3, R16, 0x8880, RZ ;  /* 0x0000888010037816 */ /* 0x001fca00000000ff */
[----:B------:R-:W-:-:S07]  /*13570*/  IMAD R6, R3, R18, RZ ;  /* 0x0000001203067224 */ /* 0x000fce00078e02ff */
.L_x_545:
[----:B------:R-:W-:Y:S05]  /*13580*/  BSYNC B1 ;  /* 0x0000000000017941 */ /* 0x000fea0003800000 */
.L_x_544:
[----:B------:R-:W-:Y:S01]  /*13590*/  IMAD R151, R151, R17, R6 ;  /* 0x0000001197977224 */ /* 0x000fe200078e0206 */
[----:B------:R-:W-:Y:S06]  /*135a0*/  @P1 BRA `(.L_x_546) ;  /* 0x0000004000081947 */ /* 0x000fec0003800000 */
[----:B------:R2:W-:Y:S01]  /*135b0*/  STG.E.U8 desc[UR52][R4.64+0x1f9], R151 ;  /* 0x0001f99704007986 */ /* 0x0005e2000c101134 */
[----:B------:R-:W-:Y:S05]  /*135c0*/  BRA `(.L_x_546) ;  /* 0x0000004000007947 */ /* 0x000fea0003800000 */
.L_x_33:
[----:B------:R-:W2:Y:S04]  /*135d0*/  LDL.LU R6, [R1] ;  /* 0x0000000001067983 */ /* 0x000ea80000300800 */
[----:B------:R-:W3:Y:S04]  /*135e0*/  LDL.LU R8, [R1+0x4] ;  /* 0x0000040001087983 */ /* 0x000ee80000300800 */
[----:B------:R-:W4:Y:S04]  /*135f0*/  LDL.LU R9, [R1+0x28] ;  /* 0x0000280001097983 */ /* 0x000f280000300800 */
[----:B------:R-:W5:Y:S04]  /*13600*/  LDL.LU R11, [R1+0x90] ;  /* 0x00009000010b7983 */ /* 0x000f680000300800 */
        /* <DEDUP_REMOVED lines=63> */
[----:B------:R-:W5:Y:S01]  /*13a00*/  LDL.LU R176, [R1+0x194] ;  /* 0x0001940001b07983 */ /* 0x000f620000300800 */
[----:B------:R-:W-:-:S03]  /*13a10*/  ISETP.GE.AND P0, PT, R7, 0x1, PT ;  /* 0x000000010700780c */ /* 0x000fc60003f06270 */
[----:B------:R-:W5:Y:S04]  /*13a20*/  LDL.LU R175, [R1+0x198] ;  /* 0x0001980001af7983 */ /* 0x000f680000300800 */
[----:B------:R-:W5:Y:S04]  /*13a30*/  LDL.LU R174, [R1+0x19c] ;  /* 0x00019c0001ae7983 */ /* 0x000f680000300800 */
[----:B------:R-:W5:Y:S04]  /*13a40*/  LDL.LU R173, [R1+0x1a0] ;  /* 0x0001a00001ad7983 */ /* 0x000f680000300800 */
[----:B------:R-:W5:Y:S01]  /*13a50*/  LDL.LU R172, [R1+0x1a4] ;  /* 0x0001a40001ac7983 */ /* 0x000f620000300800 */
[----:B------:R-:W-:-:S03]  /*13a60*/  ISETP.LT.OR P1, PT, R0, 0x1, !P0 ;  /* 0x000000010000780c */ /* 0x000fc60004721670 */
        /* <DEDUP_REMOVED lines=13> */
[----:B--2---:R-:W-:-:S03]  /*13b40*/  @!P1 IMAD R6, R6, R17, RZ ;  /* 0x0000001106069224 */ /* 0x004fc600078e02ff */
        /* <DEDUP_REMOVED lines=9> */
[----:B------:R0:W-:Y:S04]  /*13be0*/  @!P1 STG.E.U8 desc[UR52][R2.64], R6 ;  /* 0x0000000602009986 */ /* 0x0001e8000c101134 */
[----:B0-----:R-:W4:Y:S01]  /*13bf0*/  LDL.LU R6, [R1+0x8] ;  /* 0x0000080001067983 */ /* 0x001f220000300800 */
[----:B------:R-:W-:-:S02]  /*13c00*/  ISETP.GE.AND P1, PT, R7, 0x2, PT ;  /* 0x000000020700780c */ /* 0x000fc40003f26270 */
[C---:B------:R-:W-:Y:S02]  /*13c10*/  ISETP.LT.OR P0, PT, R0.reuse, 0x9, !P0 ;  /* 0x000000090000780c */ /* 0x040fe40004701670 */
[----:B------:R-:W-:-:S13]  /*13c20*/  ISETP.LT.OR P2, PT, R0, 0x1, !P1 ;  /* 0x000000010000780c */ /* 0x000fda0004f41670 */
[----:B---3--:R-:W-:-:S05]  /*13c30*/  @!P2 IMAD R8, R8, R17, RZ ;  /* 0x000000110808a224 */ /* 0x008fca00078e02ff */
[----:B------:R0:W-:Y:S04]  /*13c40*/  @!P2 STG.E.U8 desc[UR52][R2.64+0x1], R8 ;  /* 0x000001080200a986 */ /* 0x0001e8000c101134 */
[----:B0-----:R-:W3:Y:S01]  /*13c50*/  LDL.LU R8, [R1+0xc] ;  /* 0x00000c0001087983 */ /* 0x001ee20000300800 */
[----:B----4-:R-:W-:-:S05]  /*13c60*/  @!P0 IMAD R6, R6, R17, RZ ;  /* 0x0000001106068224 */ /* 0x010fca00078e02ff */
[----:B------:R0:W-:Y:S04]  /*13c70*/  @!P0 STG.E.U8 desc[UR52][R4.64], R6 ;  /* 0x0000000604008986 */ /* 0x0001e8000c101134 */
[----:B0-----:R-:W4:Y:S01]  /*13c80*/  LDL.LU R6, [R1+0x10] ;  /* 0x0000100001067983 */ /* 0x001f220000300800 */
[----:B------:R-:W-:Y:S02]  /*13c90*/  ISETP.GE.AND P2, PT, R7, 0x9, PT ;  /* 0x000000090700780c */ /* 0x000fe40003f46270 */
[C---:B------:R-:W-:Y:S02]  /*13ca0*/  ISETP.LT.OR P0, PT, R0.reuse, 0x9, !P1 ;  /* 0x000000090000780c */ /* 0x040fe40004f01670 */
[----:B------:R-:W-:-:S11]  /*13cb0*/  ISETP.LT.OR P1, PT, R0, 0x1, !P2 ;  /* 0x000000010000780c */ /* 0x000fd60005721670 */
[----:B---3--:R-:W-:-:S05]  /*13cc0*/  @!P0 IMAD R8, R8, R17, RZ ;  /* 0x0000001108088224 */ /* 0x008fca00078e02ff */
[----:B------:R0:W-:Y:S04]  /*13cd0*/  @!P0 STG.E.U8 desc[UR52][R4.64+0x1], R8 ;  /* 0x0000010804008986 */ /* 0x0001e8000c101134 */
[----:B0-----:R-:W3:Y:S01]  /*13ce0*/  LDL.LU R8, [R1+0x18] ;  /* 0x0000180001087983 */ /* 0x001ee20000300800 */
[----:B----4-:R-:W-:-:S05]  /*13cf0*/  @!P1 IMAD R6, R6, R17, RZ ;  /* 0x0000001106069224 */ /* 0x010fca00078e02ff */
[----:B------:R0:W-:Y:S04]  /*13d00*/  @!P1 STG.E.U8 desc[UR52][R2.64+0x8], R6 ;  /* 0x0000080602009986 */ /* 0x0001e8000c101134 */
[----:B0-----:R-:W4:Y:S01]  /*13d10*/  LDL.LU R6, [R1+0x14] ;  /* 0x0000140001067983 */ /* 0x001f220000300800 */
[----:B------:R-:W-:-:S04]  /*13d20*/  ISETP.GE.AND P5, PT, R7, 0xa, PT ;  /* 0x0000000a0700780c */ /* 0x000fc80003fa6270 */
[C---:B------:R-:W-:Y:S02]  /*13d30*/  ISETP.LT.OR P3, PT, R0.reuse, 0x1, !P5 ;  /* 0x000000010000780c */ /* 0x040fe40006f61670 */
[----:B------:R-:W-:-:S11]  /*13d40*/  ISETP.LT.OR P2, PT, R0, 0x9, !P2 ;  /* 0x000000090000780c */ /* 0x000fd60005741670 */
[----:B----4-:R-:W-:-:S05]  /*13d50*/  @!P3 IMAD R6, R6, R17, RZ ;  /* 0x000000110606b224 */ /* 0x010fca00078e02ff */
[----:B------:R0:W-:Y:S04]  /*13d60*/  @!P3 STG.E.U8 desc[UR52][R2.64+0x9], R6 ;  /* 0x000009060200b986 */ /* 0x0001e8000c101134 */
[----:B0-----:R-:W4:Y:S01]  /*13d70*/  LDL.LU R6, [R1+0x1c] ;  /* 0x00001c0001067983 */ /* 0x001f220000300800 */
[----:B------:R-:W-:Y:S01]  /*13d80*/  ISETP.LT.OR P5, PT, R0, 0x9, !P5 ;  /* 0x000000090000780c */ /* 0x000fe20006fa1670 */
[----:B---3--:R-:W-:-:S05]  /*13d90*/  @!P2 IMAD R8, R8, R17, RZ ;  /* 0x000000110808a224 */ /* 0x008fca00078e02ff */
[----:B------:R0:W-:Y:S04]  /*13da0*/  @!P2 STG.E.U8 desc[UR52][R4.64+0x8], R8 ;  /* 0x000008080400a986 */ /* 0x0001e8000c101134 */
[----:B0-----:R-:W3:Y:S03]  /*13db0*/  LDL.LU R8, [R1+0x2c] ;  /* 0x00002c0001087983 */ /* 0x001ee60000300800 */
[----:B----4-:R-:W-:-:S05]  /*13dc0*/  @!P5 IMAD R6, R6, R17, RZ ;  /* 0x000000110606d224 */ /* 0x010fca00078e02ff */
[----:B------:R0:W-:Y:S04]  /*13dd0*/  @!P5 STG.E.U8 desc[UR52][R4.64+0x9], R6 ;  /* 0x000009060400d986 */ /* 0x0001e8000c101134 */
[----:B0-----:R-:W4:Y:S01]  /*13de0*/  LDL.LU R6, [R1+0x20] ;  /* 0x0000200001067983 */ /* 0x001f220000300800 */
[----:B------:R-:W-:-:S04]  /*13df0*/  ISETP.GE.AND P1, PT, R7, 0x11, PT ;  /* 0x000000110700780c */ /* 0x000fc80003f26270 */
[----:B------:R-:W-:Y:S02]  /*13e00*/  ISETP.LT.OR P0, PT, R0, 0x1, !P1 ;  /* 0x000000010000780c */ /* 0x000fe40004f01670 */
[----:B------:R-:W-:-:S11]  /*13e10*/  ISETP.GE.AND P3, PT, R7, 0x12, PT ;  /* 0x000000120700780c */ /* 0x000fd60003f66270 */
[----:B----4-:R-:W-:-:S05]  /*13e20*/  @!P0 IMAD R6, R6, R17, RZ ;  /* 0x0000001106068224 */ /* 0x010fca00078e02ff */
[----:B------:R0:W-:Y:S04]  /*13e30*/  @!P0 STG.E.U8 desc[UR52][R2.64+0x10], R6 ;  /* 0x0000100602008986 */ /* 0x0001e8000c101134 */
[----:B0-----:R-:W4:Y:S01]  /*13e40*/  LDL.LU R6, [R1+0x24] ;  /* 0x0000240001067983 */ /* 0x001f220000300800 */
[C---:B------:R-:W-:Y:S02]  /*13e50*/  ISETP.LT.OR P4, PT, R0.reuse, 0x1, !P3 ;  /* 0x000000010000780c */ /* 0x040fe40005f81670 */
[----:B------:R-:W-:Y:S02]  /*13e60*/  ISETP.GE.AND P2, PT, R7, 0x19, PT ;  /* 0x000000190700780c */ /* 0x000fe40003f46270 */
[C---:B------:R-:W-:Y:S02]  /*13e70*/  ISETP.LT.OR P1, PT, R0.reuse, 0x9, !P1 ;  /* 0x000000090000780c */ /* 0x040fe40004f21670 */
[----:B------:R-:W-:-:S07]  /*13e80*/  ISETP.LT.OR P3, PT, R0, 0x9, !P3 ;  /* 0x000000090000780c */ /* 0x000fce0005f61670 */
[----:B----4-:R-:W-:-:S05]  /*13e90*/  @!P4 IMAD R6, R6, R17, RZ ;  /* 0x000000110606c224 */ /* 0x010fca00078e02ff */
[----:B------:R0:W-:Y:S04]  /*13ea0*/  @!P4 STG.E.U8 desc[UR52][R2.64+0x11], R6 ;  /* 0x000011060200c986 */ /* 0x0001e8000c101134 */
[----:B0-----:R-:W4:Y:S01]  /*13eb0*/  LDL.LU R6, [R1+0x30] ;  /* 0x0000300001067983 */ /* 0x001f220000300800 */
[----:B------:R-:W-:Y:S01]  /*13ec0*/  ISETP.LT.OR P5, PT, R0, 0x1, !P2 ;  /* 0x000000010000780c */ /* 0x000fe200057a1670 */
[-C--:B------:R-:W-:Y:S02]  /*13ed0*/  @!P1 IMAD R9, R9, R17.reuse, RZ ;  /* 0x0000001109099224 */ /* 0x080fe400078e02ff */
[----:B---3--:R-:W-:-:S03]  /*13ee0*/  @!P3 IMAD R8, R8, R17, RZ ;  /* 0x000000110808b224 */ /* 0x008fc600078e02ff */
[----:B------:R0:W-:Y:S04]  /*13ef0*/  @!P1 STG.E.U8 desc[UR52][R4.64+0x10], R9 ;  /* 0x0000100904009986 */ /* 0x0001e8000c101134 */
[----:B------:R1:W-:Y:S04]  /*13f00*/  @!P3 STG.E.U8 desc[UR52][R4.64+0x11], R8 ;  /* 0x000011080400b986 */ /* 0x0003e8000c101134 */
[----:B0-----:R-:W3:Y:S04]  /*13f10*/  LDL.LU R9, [R1+0x38] ;  /* 0x0000380001097983 */ /* 0x001ee80000300800 */
[----:B-1----:R-:W5:Y:S01]  /*13f20*/  LDL.LU R8, [R1+0x3c] ;  /* 0x00003c0001087983 */ /* 0x002f620000300800 */
[----:B----4-:R-:W-:-:S05]  /*13f30*/  @!P5 IMAD R6, R6, R17, RZ ;  /* 0x000000110606d224 */ /* 0x010fca00078e02ff */
[----:B------:R0:W-:Y:S04]  /*13f40*/  @!P5 STG.E.U8 desc[UR52][R2.64+0x18], R6 ;  /* 0x000018060200d986 */ /* 0x0001e8000c101134 */
[----:B0-----:R-:W4:Y:S01]  /*13f50*/  LDL.LU R6, [R1+0x34] ;  /* 0x0000340001067983 */ /* 0x001f220000300800 */
[----:B------:R-:W-:-:S04]  /*13f60*/  ISETP.GE.AND P0, PT, R7, 0x1a, PT ;  /* 0x0000001a0700780c */ /* 0x000fc80003f06270 */
[C---:B------:R-:W-:Y:S02]  /*13f70*/  ISETP.LT.OR P4, PT, R0.reuse, 0x1, !P0 ;  /* 0x000000010000780c */ /* 0x040fe40004781670 */
[----:B------:R-:W-:Y:S02]  /*13f80*/  ISETP.GE.AND P1, PT, R7, 0x21, PT ;  /* 0x000000210700780c */ /* 0x000fe40003f26270 */
[----:B------:R-:W-:-:S09]  /*13f90*/  ISETP.LT.OR P2, PT, R0, 0x9, !P2 ;  /* 0x000000090000780c */ /* 0x000fd20005741670 */
[----:B----4-:R-:W-:-:S05]  /*13fa0*/  @!P4 IMAD R6, R6, R17, RZ ;  /* 0x000000110606c224 */ /* 0x010fca00078e02ff */
[----:B------:R0:W-:Y:S04]  /*13fb0*/  @!P4 STG.E.U8 desc[UR52][R2.64+0x19], R6 ;  /* 0x000019060200c986 */ /* 0x0001e8000c101134 */
[----:B0-----:R-:W4:Y:S01]  /*13fc0*/  LDL.LU R6, [R1+0x40] ;  /* 0x0000400001067983 */ /* 0x001f220000300800 */
[C---:B------:R-:W-:Y:S02]  /*13fd0*/  ISETP.LT.OR P3, PT, R0.reuse, 0x9, !P0 ;  /* 0x000000090000780c */ /* 0x040fe40004761670 */
[----:B------:R-:W-:Y:S01]  /*13fe0*/  ISETP.LT.OR P5, PT, R0, 0x1, !P1 ;  /* 0x000000010000780c */ /* 0x000fe20004fa1670 */
[----:B---3--:R-:W-:-:S05]  /*13ff0*/  @!P2 IMAD R9, R9, R17, RZ ;  /* 0x000000110909a224 */ /* 0x008fca00078e02ff */
[----:B------:R0:W-:Y:S05]  /*14000*/  @!P2 STG.E.U8 desc[UR52][R4.64+0x18], R9 ;  /* 0x000018090400a986 */ /* 0x0001ea000c101134 */
[----:B-----5:R-:W-:-:S05]  /*14010*/  @!P3 IMAD R8, R8, R17, RZ ;  /* 0x000000110808b224 */ /* 0x020fca00078e02ff */
        /* <DEDUP_REMOVED lines=13> */
[----:B-----5:R-:W-:-:S05]  /*140f0*/  @!P1 IMAD R8, R8, R17, RZ ;  /* 0x0000001108089224 */ /* 0x020fca00078e02ff */
[----:B------:R0:W-:Y:S04]  /*14100*/  @!P1 STG.E.U8 desc[UR52][R4.64+0x20], R8 ;  /* 0x0000200804009986 */ /* 0x0001e8000c101134 */
[----:B0-----:R-:W5:Y:S03]  /*14110*/  LDL.LU R8, [R1+0x50] ;  /* 0x0000500001087983 */ /* 0x001f660000300800 */
[----:B----4-:R-:W-:-:S05]  /*14120*/  @!P2 IMAD R6, R6, R17, RZ ;  /* 0x000000110606a224 */ /* 0x010fca00078e02ff */
[----:B------:R0:W-:Y:S04]  /*14130*/  @!P2 STG.E.U8 desc[UR52][R4.64+0x21], R6 ;  /* 0x000021060400a986 */ /* 0x0001e8000c101134 */
[----:B0-----:R-:W4:Y:S01]  /*14140*/  LDL.LU R6, [R1+0x54] ;  /* 0x0000540001067983 */ /* 0x001f220000300800 */
[C---:B------:R-:W-:Y:S02]  /*14150*/  ISETP.GE.AND P3, PT, R7.reuse, 0x29, PT ;  /* 0x000000290700780c */ /* 0x040fe40003f66270 */
[----:B------:R-:W-:Y:S02]  /*14160*/  ISETP.GE.AND P0, PT, R7, 0x2a, PT ;  /* 0x0000002a0700780c */ /* 0x000fe40003f06270 */
[C---:B------:R-:W-:Y:S02]  /*14170*/  ISETP.LT.OR P4, PT, R0.reuse, 0x1, !P3 ;  /* 0x000000010000780c */ /* 0x040fe40005f81670 */
[----:B------:R-:W-:-:S11]  /*14180*/  ISETP.LT.OR P5, PT, R0, 0x1, !P0 ;  /* 0x000000010000780c */ /* 0x000fd600047a1670 */
[----:B-----5:R-:W-:-:S05]  /*14190*/  @!P4 IMAD R8, R8, R17, RZ ;  /* 0x000000110808c224 */ /* 0x020fca00078e02ff */
[----:B------:R0:W-:Y:S04]  /*141a0*/  @!P4 STG.E.U8 desc[UR52][R2.64+0x28], R8 ;  /* 0x000028080200c986 */ /* 0x0001e8000c101134 */
[----:B0-----:R-:W5:Y:S01]  /*141b0*/  LDL.LU R8, [R1+0x60] ;  /* 0x0000600001087983 */ /* 0x001f620000300800 */
[----:B----4-:R-:W-:-:S05]  /*141c0*/  @!P5 IMAD R6, R6, R17, RZ ;  /* 0x000000110606d224 */ /* 0x010fca00078e02ff */
[----:B------:R0:W-:Y:S04]  /*141d0*/  @!P5 STG.E.U8 desc[UR52][R2.64+0x29], R6 ;  /* 0x000029060200d986 */ /* 0x0001e8000c101134 */
[----:B0-----:R-:W4:Y:S01]  /*141e0*/  LDL.LU R6, [R1+0x58] ;  /* 0x0000580001067983 */ /* 0x001f220000300800 */
[C---:B------:R-:W-:Y:S02]  /*141f0*/  ISETP.LT.OR P1, PT, R0.reuse, 0x9, !P3 ;  /* 0x000000090000780c */ /* 0x040fe40005f21670 */
[C---:B------:R-:W-:Y:S02]  /*14200*/  ISETP.GE.AND P3, PT, R7.reuse, 0x31, PT ;  /* 0x000000310700780c */ /* 0x040fe40003f66270 */
[----:B------:R-:W-:Y:S02]  /*14210*/  ISETP.GE.AND P2, PT, R7, 0x32, PT ;  /* 0x000000320700780c */ /* 0x000fe40003f46270 */
[----:B------:R-:W-:-:S07]  /*14220*/  ISETP.LT.OR P0, PT, R0, 0x9, !P0 ;  /* 0x000000090000780c */ /* 0x000fce0004701670 */
        /* <DEDUP_REMOVED lines=33> */
[----:B------:R-:W-:Y:S02]  /*14440*/  ISETP.GE.AND P3, PT, R7, 0x41, PT ;  /* 0x000000410700780c */ /* 0x000fe40003f66270 */
[----:B------:R-:W-:-:S09]  /*14450*/  ISETP.LT.OR P0, PT, R0, 0x9, !P0 ;  /* 0x000000090000780c */ /* 0x000fd20004701670 */
[----:B----4-:R-:W-:-:S05]  /*14460*/  @!P1 IMAD R6, R6, R17, RZ ;  /* 0x0000001106069224 */ /* 0x010fca00078e02ff */
[----:B------:R0:W-:Y:S04]  /*14470*/  @!P1 STG.E.U8 desc[UR52][R4.64+0x38], R6 ;  /* 0x0000380604009986 */ /* 0x0001e8000c101134 */
[----:B0-----:R-:W4:Y:S01]  /*14480*/  LDL.LU R6, [R1+0x7c] ;  /* 0x00007c0001067983 */ /* 0x001f220000300800 */
[----:B------:R-:W-:Y:S02]  /*14490*/  ISETP.LT.OR P4, PT, R0, 0x1, !P3 ;  /* 0x000000010000780c */ /* 0x000fe40005f81670 */
[----:B------:R-:W-:-:S04]  /*144a0*/  ISETP.GE.AND P2, PT, R7, 0x42, PT ;  /* 0x000000420700780c */ /* 0x000fc80003f46270 */
[----:B------:R-:W-:-:S07]  /*144b0*/  ISETP.LT.OR P5, PT, R0, 0x1, !P2 ;  /* 0x000000010000780c */ /* 0x000fce00057a1670 */
[----:B-----5:R-:W-:-:S06]  /*144c0*/  @!P4 IMAD R8, R8, R17, RZ ;  /* 0x000000110808c224 */ /* 0x020fcc00078e02ff */
[-C--:B---3--:R-:W-:Y:S02]  /*144d0*/  @!P5 IMAD R9, R9, R17.reuse, RZ ;  /* 0x000000110909d224 */ /* 0x088fe400078e02ff */
[----:B----4-:R-:W-:-:S05]  /*144e0*/  @!P0 IMAD R6, R6, R17, RZ ;  /* 0x0000001106068224 */ /* 0x010fca00078e02ff */
[----:B------:R0:W-:Y:S04]  /*144f0*/  @!P0 STG.E.U8 desc[UR52][R4.64+0x39], R6 ;  /* 0x0000390604008986 */ /* 0x0001e8000c101134 */
[----:B------:R1:W-:Y:S04]  /*14500*/  @!P4 STG.E.U8 desc[UR52][R2.64+0x40], R8 ;  /* 0x000040080200c986 */ /* 0x0003e8000c101134 */
[----:B0-----:R-:W3:Y:S04]  /*14510*/  LDL.LU R6, [R1+0x88] ;  /* 0x0000880001067983 */ /* 0x001ee80000300800 */
[----:B-1----:R-:W4:Y:S04]  /*14520*/  LDL.LU R8, [R1+0x8c] ;  /* 0x00008c0001087983 */ /* 0x002f280000300800 */
[----:B------:R0:W-:Y:S04]  /*14530*/  @!P5 STG.E.U8 desc[UR52][R2.64+0x41], R9 ;  /* 0x000041090200d986 */ /* 0x0001e8000c101134 */
[----:B0-----:R-:W5:Y:S01]  /*14540*/  LDL.LU R9, [R1+0x98] ;  /* 0x0000980001097983 */ /* 0x001f620000300800 */
[----:B------:R-:W-:-:S02]  /*14550*/  ISETP.LT.OR P1, PT, R0, 0x9, !P3 ;  /* 0x000000090000780c */ /* 0x000fc40005f21670 */
[C---:B------:R-:W-:Y:S02]  /*14560*/  ISETP.GE.AND P3, PT, R7.reuse, 0x49, PT ;  /* 0x000000490700780c */ /* 0x040fe40003f66270 */
[C---:B------:R-:W-:Y:S02]  /*14570*/  ISETP.LT.OR P2, PT, R0.reuse, 0x9, !P2 ;  /* 0x000000090000780c */ /* 0x040fe40005741670 */
[----:B------:R-:W-:Y:S02]  /*14580*/  ISETP.GE.AND P0, PT, R7, 0x4a, PT ;  /* 0x0000004a0700780c */ /* 0x000fe40003f06270 */
[C---:B------:R-:W-:Y:S02]  /*14590*/  ISETP.LT.OR P4, PT, R0.reuse, 0x1, !P3 ;  /* 0x000000010000780c */ /* 0x040fe40005f81670 */
[C---:B------:R-:W-:Y:S02]  /*145a0*/  ISETP.LT.OR P5, PT, R0.reuse, 0x1, !P0 ;  /* 0x000000010000780c */ /* 0x040fe400047a1670 */
[----:B------:R-:W-:-:S09]  /*145b0*/  ISETP.LT.OR P0, PT, R0, 0x9, !P0 ;  /* 0x000000090000780c */ /* 0x000fd20004701670 */
[-C--:B------:R-:W-:Y:S02]  /*145c0*/  @!P4 IMAD R11, R11, R17.reuse, RZ ;  /* 0x000000110b0bc224 */ /* 0x080fe400078e02ff */
[-C--:B------:R-:W-:Y:S02]  /*145d0*/  @!P5 IMAD R13, R13, R17.reuse, RZ ;  /* 0x000000110d0dd224 */ /* 0x080fe400078e02ff */
[-C--:B------:R-:W-:Y:S02]  /*145e0*/  @!P0 IMAD R15, R15, R17.reuse, RZ ;  /* 0x000000110f0f8224 */ /* 0x080fe400078e02ff */
[-C--:B---3--:R-:W-:Y:S02]  /*145f0*/  @!P1 IMAD R6, R6, R17.reuse, RZ ;  /* 0x0000001106069224 */ /* 0x088fe400078e02ff */
[----:B----4-:R-:W-:-:S03]  /*14600*/  @!P2 IMAD R8, R8, R17, RZ ;  /* 0x000000110808a224 */ /* 0x010fc600078e02ff */
[----:B------:R-:W-:Y:S01]  /*14610*/  @!P1 STG.E.U8 desc[UR52][R4.64+0x40], R6 ;  /* 0x0000400604009986 */ /* 0x000fe2000c101134 */
[----:B------:R-:W-:Y:S02]  /*14620*/  ISETP.LT.OR P1, PT, R0, 0x9, !P3 ;  /* 0x000000090000780c */ /* 0x000fe40005f21670 */
[C---:B------:R-:W-:Y:S01]  /*14630*/  ISETP.GE.AND P3, PT, R7.reuse, 0x51, PT ;  /* 0x000000510700780c */ /* 0x040fe20003f66270 */
[----:B------:R-:W-:Y:S01]  /*14640*/  @!P2 STG.E.U8 desc[UR52][R4.64+0x41], R8 ;  /* 0x000041080400a986 */ /* 0x000fe2000c101134 */
[----:B------:R-:W-:-:S03]  /*14650*/  ISETP.GE.AND P2, PT, R7, 0x52, PT ;  /* 0x000000520700780c */ /* 0x000fc60003f46270 */
[----:B------:R-:W-:Y:S01]  /*14660*/  @!P4 STG.E.U8 desc[UR52][R2.64+0x48], R11 ;  /* 0x0000480b0200c986 */ /* 0x000fe2000c101134 */
[----:B------:R-:W-:-:S03]  /*14670*/  ISETP.LT.OR P4, PT, R0, 0x1, !P3 ;  /* 0x000000010000780c */ /* 0x000fc60005f81670 */
[----:B------:R-:W-:Y:S01]  /*14680*/  @!P5 STG.E.U8 desc[UR52][R2.64+0x49], R13 ;  /* 0x0000490d0200d986 */ /* 0x000fe2000c101134 */
[C---:B------:R-:W-:Y:S01]  /*14690*/  ISETP.LT.OR P5, PT, R0.reuse, 0x1, !P2 ;  /* 0x000000010000780c */ /* 0x040fe200057a1670 */
[----:B-----5:R-:W-:Y:S02]  /*146a0*/  @!P1 IMAD R9, R9, R17, RZ ;  /* 0x0000001109099224 */ /* 0x020fe400078e02ff */
[----:B------:R-:W-:Y:S01]  /*146b0*/  @!P0 STG.E.U8 desc[UR52][R4.64+0x49], R15 ;  /* 0x0000490f04008986 */ /* 0x000fe2000c101134 */
[----:B------:R-:W-:-:S03]  /*146c0*/  ISETP.LT.OR P2, PT, R0, 0x9, !P2 ;  /* 0x000000090000780c */ /* 0x000fc60005741670 */
[----:B------:R0:W-:Y:S01]  /*146d0*/  @!P1 STG.E.U8 desc[UR52][R4.64+0x48], R9 ;  /* 0x0000480904009986 */ /* 0x0001e2000c101134 */
[----:B------:R-:W-:Y:S01]  /*146e0*/  ISETP.LT.OR P1, PT, R0, 0x9, !P3 ;  /* 0x000000090000780c */ /* 0x000fe20005f21670 */
[----:B------:R-:W-:Y:S01]  /*146f0*/  @!P4 IMAD R19, R19, R17, RZ ;  /* 0x000000111313c224 */ /* 0x000fe200078e02ff */
[----:B------:R-:W-:-:S03]  /*14700*/  ISETP.GE.AND P3, PT, R7, 0x59, PT ;  /* 0x000000590700780c */ /* 0x000fc60003f66270 */
[----:B------:R-:W-:Y:S01]  /*14710*/  @!P5 IMAD R21, R21, R17, RZ ;  /* 0x000000111515d224 */ /* 0x000fe200078e02ff */
[----:B------:R-:W-:Y:S01]  /*14720*/  ISETP.GE.AND P0, PT, R7, 0x5a, PT ;  /* 0x0000005a0700780c */ /* 0x000fe20003f06270 */
[----:B------:R-:W-:Y:S01]  /*14730*/  @!P4 STG.E.U8 desc[UR52][R2.64+0x50], R19 ;  /* 0x000050130200c986 */ /* 0x000fe2000c101134 */
[----:B------:R-:W-:-:S03]  /*14740*/  ISETP.LT.OR P4, PT, R0, 0x1, !P3 ;  /* 0x000000010000780c */ /* 0x000fc60005f81670 */
[----:B------:R-:W-:Y:S01]  /*14750*/  @!P5 STG.E.U8 desc[UR52][R2.64+0x51], R21 ;  /* 0x000051150200d986 */ /* 0x000fe2000c101134 */
[----:B------:R-:W-:Y:S01]  /*14760*/  ISETP.LT.OR P5, PT, R0, 0x1, !P0 ;  /* 0x000000010000780c */ /* 0x000fe200047a1670 */
[-C--:B0-----:R-:W-:Y:S02]  /*14770*/  @!P1 IMAD R9, R235, R17.reuse, RZ ;  /* 0x00000011eb099224 */ /* 0x081fe400078e02ff */
[----:B------:R-:W-:-:S03]  /*14780*/  @!P2 IMAD R11, R234, R17, RZ ;  /* 0x00000011ea0ba224 */ /* 0x000fc600078e02ff */
[----:B------:R0:W-:Y:S01]  /*14790*/  @!P1 STG.E.U8 desc[UR52][R4.64+0x50], R9 ;  /* 0x0000500904009986 */ /* 0x0001e2000c101134 */
[----:B------:R-:W-:Y:S02]  /*147a0*/  ISETP.LT.OR P1, PT, R0, 0x9, !P3 ;  /* 0x000000090000780c */ /* 0x000fe40005f21670 */
[-C--:B------:R-:W-:Y:S01]  /*147b0*/  @!P4 IMAD R13, R233, R17.reuse, RZ ;  /* 0x00000011e90dc224 */ /* 0x080fe200078e02ff */
[----:B------:R1:W-:Y:S01]  /*147c0*/  @!P2 STG.E.U8 desc[UR52][R4.64+0x51], R11 ;  /* 0x0000510b0400a986 */ /* 0x0003e2000c101134 */
[C---:B------:R-:W-:Y:S02]  /*147d0*/  ISETP.GE.AND P3, PT, R7.reuse, 0x61, PT ;  /* 0x000000610700780c */ /* 0x040fe40003f66270 */
[----:B------:R-:W-:Y:S01]  /*147e0*/  @!P5 IMAD R15, R232, R17, RZ ;  /* 0x00000011e80fd224 */ /* 0x000fe200078e02ff */
[----:B------:R-:W-:Y:S02]  /*147f0*/  ISETP.GE.AND P2, PT, R7, 0x62, PT ;  /* 0x000000620700780c */ /* 0x000fe40003f46270 */
[C---:B------:R-:W-:Y:S01]  /*14800*/  ISETP.LT.OR P0, PT, R0.reuse, 0x9, !P0 ;  /* 0x000000090000780c */ /* 0x040fe20004701670 */
[----:B------:R-:W-:Y:S01]  /*14810*/  @!P4 STG.E.U8 desc[UR52][R2.64+0x58], R13 ;  /* 0x0000580d0200c986 */ /* 0x000fe2000c101134 */
[----:B------:R-:W-:-:S03]  /*14820*/  ISETP.LT.OR P4, PT, R0, 0x1, !P3 ;  /* 0x000000010000780c */ /* 0x000fc60005f81670 */
[----:B------:R-:W-:Y:S01]  /*14830*/  @!P5 STG.E.U8 desc[UR52][R2.64+0x59], R15 ;  /* 0x0000590f0200d986 */ /* 0x000fe2000c101134 */
[----:B------:R-:W-:Y:S01]  /*14840*/  ISETP.LT.OR P5, PT, R0, 0x1, !P2 ;  /* 0x000000010000780c */ /* 0x000fe200057a1670 */
[----:B0-----:R-:W-:-:S06]  /*14850*/  @!P1 IMAD R9, R231, R17, RZ ;  /* 0x00000011e7099224 */ /* 0x001fcc00078e02ff */
[-C--:B-1----:R-:W-:Y:S01]  /*14860*/  @!P0 IMAD R11, R230, R17.reuse, RZ ;  /* 0x00000011e60b8224 */ /* 0x082fe200078e02ff */
[----:B------:R0:W-:Y:S01]  /*14870*/  @!P1 STG.E.U8 desc[UR52][R4.64+0x58], R9 ;  /* 0x0000580904009986 */ /* 0x0001e2000c101134 */
[-C--:B------:R-:W-:Y:S01]  /*14880*/  @!P4 IMAD R19, R229, R17.reuse, RZ ;  /* 0x00000011e513c224 */ /* 0x080fe200078e02ff */
[----:B------:R-:W-:Y:S02]  /*14890*/  ISETP.LT.OR P1, PT, R0, 0x9, !P3 ;  /* 0x000000090000780c */ /* 0x000fe40005f21670 */
[----:B------:R1:W-:Y:S01]  /*148a0*/  @!P0 STG.E.U8 desc[UR52][R4.64+0x59], R11 ;  /* 0x0000590b04008986 */ /* 0x0003e2000c101134 */
[----:B------:R-:W-:Y:S01]  /*148b0*/  @!P5 IMAD R21, R228, R17, RZ ;  /* 0x00000011e415d224 */ /* 0x000fe200078e02ff */
[C---:B------:R-:W-:Y:S02]  /*148c0*/  ISETP.GE.AND P3, PT, R7.reuse, 0x69, PT ;  /* 0x000000690700780c */ /* 0x040fe40003f66270 */
[C---:B------:R-:W-:Y:S02]  /*148d0*/  ISETP.LT.OR P2, PT, R0.reuse, 0x9, !P2 ;  /* 0x000000090000780c */ /* 0x040fe40005741670 */
[----:B------:R-:W-:Y:S01]  /*148e0*/  ISETP.GE.AND P0, PT, R7, 0x6a, PT ;  /* 0x0000006a0700780c */ /* 0x000fe20003f06270 */
[----:B------:R-:W-:Y:S01]  /*148f0*/  @!P4 STG.E.U8 desc[UR52][R2.64+0x60], R19 ;  /* 0x000060130200c986 */ /* 0x000fe2000c101134 */
[----:B------:R-:W-:-:S03]  /*14900*/  ISETP.LT.OR P4, PT, R0, 0x1, !P3 ;  /* 0x000000010000780c */ /* 0x000fc60005f81670 */
[----:B------:R-:W-:Y:S01]  /*14910*/  @!P5 STG.E.U8 desc[UR52][R2.64+0x61], R21 ;  /* 0x000061150200d986 */ /* 0x000fe2000c101134 */
[----:B------:R-:W-:Y:S01]  /*14920*/  ISETP.LT.OR P5, PT, R0, 0x1, !P0 ;  /* 0x000000010000780c */ /* 0x000fe200047a1670 */
[----:B0-----:R-:W-:-:S04]  /*14930*/  @!P1 IMAD R9, R227, R17, RZ ;  /* 0x00000011e3099224 */ /* 0x001fc800078e02ff */
[-C--:B------:R-:W-:Y:S01]  /*14940*/  @!P2 IMAD R13, R226, R17.reuse, RZ ;  /* 0x00000011e20da224 */ /* 0x080fe200078e02ff */
[----:B------:R0:W-:Y:S01]  /*14950*/  @!P1 STG.E.U8 desc[UR52][R4.64+0x60], R9 ;  /* 0x0000600904009986 */ /* 0x0001e2000c101134 */
[----:B------:R-:W-:Y:S02]  /*14960*/  ISETP.LT.OR P1, PT, R0, 0x9, !P3 ;  /* 0x000000090000780c */ /* 0x000fe40005f21670 */
[-C--:B-1----:R-:W-:Y:S01]  /*14970*/  @!P4 IMAD R11, R225, R17.reuse, RZ ;  /* 0x00000011e10bc224 */ /* 0x082fe200078e02ff */
        /* <DEDUP_REMOVED lines=229> */
[----:B------:R1:W-:Y:S01]  /*157d0*/  @!P4 STG.E.U8 desc[UR52][R2.64+0xe8], R11 ;  /* 0x0000e80b0200c986 */ /* 0x0003e2000c101134 */
[----:B------:R-:W-:-:S03]  /*157e0*/  ISETP.LT.OR P4, PT, R0, 0x1, !P3 ;  /* 0x000000010000780c */ /* 0x000fc60005f81670 */
[----:B------:R-:W-:Y:S01]  /*157f0*/  @!P5 STG.E.U8 desc[UR52][R2.64+0xe9], R15 ;  /* 0x0000e90f0200d986 */ /* 0x000fe2000c101134 */
[C---:B------:R-:W-:Y:S01]  /*15800*/  ISETP.LT.OR P5, PT, R0.reuse, 0x1, !P2 ;  /* 0x000000010000780c */ /* 0x040fe200057a1670 */
[----:B0-----:R-:W-:Y:S01]  /*15810*/  @!P1 IMAD R9, R159, R17, RZ ;  /* 0x000000119f099224 */ /* 0x001fe200078e02ff */
[----:B------:R-:W-:-:S05]  /*15820*/  ISETP.LT.OR P2, PT, R0, 0x9, !P2 ;  /* 0x000000090000780c */ /* 0x000fca0005741670 */
[-C--:B--2---:R-:W-:Y:S01]  /*15830*/  @!P0 IMAD R13, R158, R17.reuse, RZ ;  /* 0x000000119e0d8224 */ /* 0x084fe200078e02ff */
[----:B------:R0:W-:Y:S01]  /*15840*/  @!P1 STG.E.U8 desc[UR52][R4.64+0xe8], R9 ;  /* 0x0000e80904009986 */ /* 0x0001e2000c101134 */
[-C--:B------:R-:W-:Y:S01]  /*15850*/  @!P4 IMAD R19, R157, R17.reuse, RZ ;  /* 0x000000119d13c224 */ /* 0x080fe200078e02ff */
[----:B------:R-:W-:Y:S02]  /*15860*/  ISETP.LT.OR P1, PT, R0, 0x9, !P3 ;  /* 0x000000090000780c */ /* 0x000fe40005f21670 */
[----:B------:R2:W-:Y:S01]  /*15870*/  @!P0 STG.E.U8 desc[UR52][R4.64+0xe9], R13 ;  /* 0x0000e90d04008986 */ /* 0x0005e2000c101134 */
[----:B------:R-:W-:Y:S01]  /*15880*/  @!P5 IMAD R21, R156, R17, RZ ;  /* 0x000000119c15d224 */ /* 0x000fe200078e02ff */
[C---:B------:R-:W-:Y:S02]  /*15890*/  ISETP.GE.AND P3, PT, R7.reuse, 0xf9, PT ;  /* 0x000000f90700780c */ /* 0x040fe40003f66270 */
[----:B------:R-:W-:Y:S01]  /*158a0*/  ISETP.GE.AND P0, PT, R7, 0xfa, PT ;  /* 0x000000fa0700780c */ /* 0x000fe20003f06270 */
[----:B------:R-:W-:Y:S01]  /*158b0*/  @!P4 STG.E.U8 desc[UR52][R2.64+0xf0], R19 ;  /* 0x0000f0130200c986 */ /* 0x000fe2000c101134 */
[----:B------:R-:W-:-:S03]  /*158c0*/  ISETP.LT.OR P4, PT, R0, 0x1, !P3 ;  /* 0x000000010000780c */ /* 0x000fc60005f81670 */
[----:B------:R-:W-:Y:S01]  /*158d0*/  @!P5 STG.E.U8 desc[UR52][R2.64+0xf1], R21 ;  /* 0x0000f1150200d986 */ /* 0x000fe2000c101134 */
[----:B------:R-:W-:Y:S01]  /*158e0*/  ISETP.LT.OR P5, PT, R0, 0x1, !P0 ;  /* 0x000000010000780c */ /* 0x000fe200047a1670 */
[-C--:B-1----:R-:W-:Y:S02]  /*158f0*/  @!P2 IMAD R11, R22, R17.reuse, RZ ;  /* 0x00000011160ba224 */ /* 0x082fe400078e02ff */
[----:B0-----:R-:W-:-:S03]  /*15900*/  @!P1 IMAD R9, R23, R17, RZ ;  /* 0x0000001117099224 */ /* 0x001fc600078e02ff */
[----:B------:R-:W-:Y:S01]  /*15910*/  @!P2 STG.E.U8 desc[UR52][R4.64+0xf1], R11 ;  /* 0x0000f10b0400a986 */ /* 0x000fe2000c101134 */
[----:B------:R-:W-:Y:S02]  /*15920*/  ISETP.LT.OR P2, PT, R0, 0x9, !P3 ;  /* 0x000000090000780c */ /* 0x000fe40005f41670 */
[-C--:B--2---:R-:W-:Y:S01]  /*15930*/  @!P4 IMAD R13, R20, R17.reuse, RZ ;  /* 0x00000011140dc224 */ /* 0x084fe200078e02ff */
[----:B------:R0:W-:Y:S01]  /*15940*/  @!P1 STG.E.U8 desc[UR52][R4.64+0xf0], R9 ;  /* 0x0000f00904009986 */ /* 0x0001e2000c101134 */
[C---:B------:R-:W-:Y:S02]  /*15950*/  ISETP.GE.AND P3, PT, R7.reuse, 0x101, PT ;  /* 0x000001010700780c */ /* 0x040fe40003f66270 */
[----:B------:R-:W-:Y:S01]  /*15960*/  @!P5 IMAD R15, R14, R17, RZ ;  /* 0x000000110e0fd224 */ /* 0x000fe200078e02ff */
        /* <DEDUP_REMOVED lines=10> */
[-C--:B------:R-:W-:Y:S01]  /*15a10*/  @!P4 IMAD R19, R24, R17.reuse, RZ ;  /* 0x000000111813c224 */ /* 0x080fe200078e02ff */
[----:B------:R1:W-:Y:S01]  /*15a20*/  @!P0 STG.E.U8 desc[UR52][R4.64+0xf9], R11 ;  /* 0x0000f90b04008986 */ /* 0x0003e2000c101134 */
[----:B------:R-:W-:Y:S02]  /*15a30*/  ISETP.GE.AND P3, PT, R7, 0x109, PT ;  /* 0x000001090700780c */ /* 0x000fe40003f66270 */
        /* <DEDUP_REMOVED lines=12> */
[----:B------:R-:W-:Y:S01]  /*15b00*/  @!P1 STG.E.U8 desc[UR52][R4.64+0x101], R27 ;  /* 0x0001011b04009986 */ /* 0x000fe2000c101134 */
        /* <DEDUP_REMOVED lines=22> */
[----:B------:R-:W-:-:S04]  /*15c70*/  @!P1 IMAD R35, R35, R17, RZ ;  /* 0x0000001123239224 */ /* 0x000fc800078e02ff */
[-C--:B0-----:R-:W-:Y:S01]  /*15c80*/  @!P3 IMAD R9, R34, R17.reuse, RZ ;  /* 0x000000112209b224 */ /* 0x081fe200078e02ff */
[----:B------:R-:W-:Y:S01]  /*15c90*/  @!P1 STG.E.U8 desc[UR52][R4.64+0x111], R35 ;  /* 0x0001112304009986 */ /* 0x000fe2000c101134 */
[----:B------:R-:W-:Y:S02]  /*15ca0*/  ISETP.GE.AND P1, PT, R7, 0x121, PT ;  /* 0x000001210700780c */ /* 0x000fe40003f26270 */
[-C--:B------:R-:W-:Y:S01]  /*15cb0*/  @!P4 IMAD R37, R37, R17.reuse, RZ ;  /* 0x000000112525c224 */ /* 0x080fe200078e02ff */
[----:B------:R0:W-:Y:S01]  /*15cc0*/  @!P3 STG.E.U8 desc[UR52][R4.64+0x110], R9 ;  /* 0x000110090400b986 */ /* 0x0001e2000c101134 */
[----:B------:R-:W-:Y:S02]  /*15cd0*/  ISETP.LT.OR P0, PT, R0, 0x9, !P0 ;  /* 0x000000090000780c */ /* 0x000fe40004701670 */
[----:B------:R-:W-:Y:S01]  /*15ce0*/  @!P5 IMAD R11, R36, R17, RZ ;  /* 0x00000011240bd224 */ /* 0x000fe200078e02ff */
[C---:B------:R-:W-:Y:S02]  /*15cf0*/  ISETP.LT.OR P2, PT, R0.reuse, 0x9, !P2 ;  /* 0x000000090000780c */ /* 0x040fe40005741670 */
[----:B------:R-:W-:Y:S01]  /*15d00*/  ISETP.GE.AND P3, PT, R7, 0x122, PT ;  /* 0x000001220700780c */ /* 0x000fe20003f66270 */
[----:B------:R-:W-:Y:S01]  /*15d10*/  @!P4 STG.E.U8 desc[UR52][R2.64+0x119], R37 ;  /* 0x000119250200c986 */ /* 0x000fe2000c101134 */
[----:B------:R-:W-:-:S03]  /*15d20*/  ISETP.LT.OR P4, PT, R0, 0x1, !P1 ;  /* 0x000000010000780c */ /* 0x000fc60004f81670 */
[----:B------:R-:W-:Y:S01]  /*15d30*/  @!P5 STG.E.U8 desc[UR52][R2.64+0x118], R11 ;  /* 0x0001180b0200d986 */ /* 0x000fe2000c101134 */
[----:B------:R-:W-:Y:S02]  /*15d40*/  ISETP.LT.OR P5, PT, R0, 0x1, !P3 ;  /* 0x000000010000780c */ /* 0x000fe40005fa1670 */
[----:B------:R-:W-:-:S03]  /*15d50*/  @!P0 IMAD R39, R39, R17, RZ ;  /* 0x0000001127278224 */ /* 0x000fc600078e02ff */
[-C--:B0-----:R-:W-:Y:S01]  /*15d60*/  @!P2 IMAD R9, R38, R17.reuse, RZ ;  /* 0x000000112609a224 */ /* 0x081fe200078e02ff */
[----:B------:R-:W-:Y:S01]  /*15d70*/  ISETP.LT.OR P3, PT, R0, 0x9, !P3 ;  /* 0x000000090000780c */ /* 0x000fe20005f61670 */
[----:B------:R-:W-:Y:S02]  /*15d80*/  @!P0 STG.E.U8 desc[UR52][R4.64+0x119], R39 ;  /* 0x0001192704008986 */ /* 0x000fe4000c101134 */
[-C--:B------:R-:W-:Y:S01]  /*15d90*/  @!P4 IMAD R13, R40, R17.reuse, RZ ;  /* 0x00000011280dc224 */ /* 0x080fe200078e02ff */
[----:B------:R-:W-:Y:S01]  /*15da0*/  ISETP.GE.AND P0, PT, R7, 0x12a, PT ;  /* 0x0000012a0700780c */ /* 0x000fe20003f06270 */
[----:B------:R0:W-:Y:S02]  /*15db0*/  @!P2 STG.E.U8 desc[UR52][R4.64+0x118], R9 ;  /* 0x000118090400a986 */ /* 0x0001e4000c101134 */
        /* <DEDUP_REMOVED lines=183> */
[----:B------:R-:W-:Y:S02]  /*16930*/  ISETP.GE.AND P1, PT, R7, 0x192, PT ;  /* 0x000001920700780c */ /* 0x000fe40003f26270 */
[C---:B------:R-:W-:Y:S01]  /*16940*/  ISETP.LT.OR P0, PT, R0.reuse, 0x9, !P0 ;  /* 0x000000090000780c */ /* 0x040fe20004701670 */
[----:B------:R-:W-:Y:S01]  /*16950*/  @!P4 STG.E.U8 desc[UR52][R2.64+0x189], R93 ;  /* 0x0001895d0200c986 */ /* 0x000fe2000c101134 */
[----:B------:R-:W-:-:S03]  /*16960*/  ISETP.LT.OR P4, PT, R0, 0x1, !P3 ;  /* 0x000000010000780c */ /* 0x000fc60005f81670 */
[----:B------:R-:W-:Y:S01]  /*16970*/  @!P5 STG.E.U8 desc[UR52][R2.64+0x188], R11 ;  /* 0x0001880b0200d986 */ /* 0x000fe2000c101134 */
[----:B------:R-:W-:Y:S02]  /*16980*/  ISETP.LT.OR P5, PT, R0, 0x1, !P1 ;  /* 0x000000010000780c */ /* 0x000fe40004fa1670 */
[----:B0-----:R-:W-:-:S05]  /*16990*/  @!P2 IMAD R9, R94, R17, RZ ;  /* 0x000000115e09a224 */ /* 0x001fca00078e02ff */
[-C--:B------:R-:W-:Y:S02]  /*169a0*/  @!P0 IMAD R95, R95, R17.reuse, RZ ;  /* 0x000000115f5f8224 */ /* 0x080fe400078e02ff */
[-C--:B------:R-:W-:Y:S01]  /*169b0*/  @!P4 IMAD R13, R96, R17.reuse, RZ ;  /* 0x00000011600dc224 */ /* 0x080fe200078e02ff */
[----:B------:R0:W-:Y:S01]  /*169c0*/  @!P2 STG.E.U8 desc[UR52][R4.64+0x188], R9 ;  /* 0x000188090400a986 */ /* 0x0001e2000c101134 */
[C---:B------:R-:W-:Y:S02]  /*169d0*/  ISETP.LT.OR P3, PT, R0.reuse, 0x9, !P3 ;  /* 0x000000090000780c */ /* 0x040fe40005f61670 */
[----:B------:R-:W-:Y:S01]  /*169e0*/  @!P5 IMAD R97, R97, R17, RZ ;  /* 0x000000116161d224 */ /* 0x000fe200078e02ff */
[----:B------:R-:W-:Y:S01]  /*169f0*/  @!P0 STG.E.U8 desc[UR52][R4.64+0x189], R95 ;  /* 0x0001895f04008986 */ /* 0x000fe2000c101134 */
[----:B------:R-:W-:Y:S02]  /*16a00*/  ISETP.LT.OR P1, PT, R0, 0x9, !P1 ;  /* 0x000000090000780c */ /* 0x000fe40004f21670 */
[----:B------:R-:W-:-:S02]  /*16a10*/  ISETP.GE.AND P2, PT, R7, 0x199, PT ;  /* 0x000001990700780c */ /* 0x000fc40003f46270 */
[----:B------:R-:W-:Y:S01]  /*16a20*/  ISETP.GE.AND P0, PT, R7, 0x19a, PT ;  /* 0x0000019a0700780c */ /* 0x000fe20003f06270 */
[----:B------:R-:W-:Y:S03]  /*16a30*/  @!P4 STG.E.U8 desc[UR52][R2.64+0x190], R13 ;  /* 0x0001900d0200c986 */ /* 0x000fe6000c101134 */
[C---:B------:R-:W-:Y:S01]  /*16a40*/  ISETP.LT.OR P4, PT, R0.reuse, 0x1, !P0 ;  /* 0x000000010000780c */ /* 0x040fe20004781670 */
[----:B------:R-:W-:Y:S01]  /*16a50*/  @!P5 STG.E.U8 desc[UR52][R2.64+0x191], R97 ;  /* 0x000191610200d986 */ /* 0x000fe2000c101134 */
[----:B------:R-:W-:Y:S01]  /*16a60*/  ISETP.LT.OR P5, PT, R0, 0x1, !P2 ;  /* 0x000000010000780c */ /* 0x000fe200057a1670 */
[-C--:B0-----:R-:W-:Y:S02]  /*16a70*/  @!P3 IMAD R9, R98, R17.reuse, RZ ;  /* 0x000000116209b224 */ /* 0x081fe400078e02ff */
[----:B------:R-:W-:Y:S01]  /*16a80*/  @!P1 IMAD R99, R99, R17, RZ ;  /* 0x0000001163639224 */ /* 0x000fe200078e02ff */
[----:B------:R-:W-:-:S02]  /*16a90*/  ISETP.LT.OR P2, PT, R0, 0x9, !P2 ;  /* 0x000000090000780c */ /* 0x000fc40005741670 */
[----:B------:R0:W-:Y:S01]  /*16aa0*/  @!P3 STG.E.U8 desc[UR52][R4.64+0x190], R9 ;  /* 0x000190090400b986 */ /* 0x0001e2000c101134 */
[----:B------:R-:W-:Y:S02]  /*16ab0*/  ISETP.GE.AND P3, PT, R7, 0x1a2, PT ;  /* 0x000001a20700780c */ /* 0x000fe40003f66270 */
[----:B------:R-:W-:Y:S01]  /*16ac0*/  ISETP.LT.OR P0, PT, R0, 0x9, !P0 ;  /* 0x000000090000780c */ /* 0x000fe20004701670 */
[----:B------:R-:W-:Y:S01]  /*16ad0*/  @!P1 STG.E.U8 desc[UR52][R4.64+0x191], R99 ;  /* 0x0001916304009986 */ /* 0x000fe2000c101134 */
[-C--:B------:R-:W-:Y:S02]  /*16ae0*/  @!P4 IMAD R101, R101, R17.reuse, RZ ;  /* 0x000000116565c224 */ /* 0x080fe400078e02ff */
[----:B------:R-:W-:Y:S01]  /*16af0*/  @!P5 IMAD R11, R100, R17, RZ ;  /* 0x00000011640bd224 */ /* 0x000fe200078e02ff */
[----:B------:R-:W-:Y:S02]  /*16b00*/  ISETP.GE.AND P1, PT, R7, 0x1a1, PT ;  /* 0x000001a10700780c */ /* 0x000fe40003f26270 */
[----:B------:R-:W-:Y:S02]  /*16b10*/  @!P4 STG.E.U8 desc[UR52][R2.64+0x199], R101 ;  /* 0x000199650200c986 */ /* 0x000fe4000c101134 */
[----:B------:R-:W-:-:S02]  /*16b20*/  ISETP.LT.OR P4, PT, R0, 0x1, !P1 ;  /* 0x000000010000780c */ /* 0x000fc40004f81670 */
[----:B------:R-:W-:Y:S01]  /*16b30*/  @!P5 STG.E.U8 desc[UR52][R2.64+0x198], R11 ;  /* 0x0001980b0200d986 */ /* 0x000fe2000c101134 */
[----:B------:R-:W-:Y:S01]  /*16b40*/  ISETP.LT.OR P5, PT, R0, 0x1, !P3 ;  /* 0x000000010000780c */ /* 0x000fe20005fa1670 */
[-C--:B0-----:R-:W-:Y:S02]  /*16b50*/  @!P2 IMAD R9, R102, R17.reuse, RZ ;  /* 0x000000116609a224 */ /* 0x081fe400078e02ff */
[----:B------:R-:W-:Y:S01]  /*16b60*/  @!P0 IMAD R103, R103, R17, RZ ;  /* 0x0000001167678224 */ /* 0x000fe200078e02ff */
[C---:B------:R-:W-:Y:S02]  /*16b70*/  ISETP.LT.OR P1, PT, R0.reuse, 0x9, !P1 ;  /* 0x000000090000780c */ /* 0x040fe40004f21670 */
[----:B------:R0:W-:Y:S01]  /*16b80*/  @!P2 STG.E.U8 desc[UR52][R4.64+0x198], R9 ;  /* 0x000198090400a986 */ /* 0x0001e2000c101134 */
[----:B------:R-:W-:-:S03]  /*16b90*/  ISETP.LT.OR P3, PT, R0, 0x9, !P3 ;  /* 0x000000090000780c */ /* 0x000fc60005f61670 */
[-C--:B------:R-:W-:Y:S01]  /*16ba0*/  @!P4 IMAD R13, R104, R17.reuse, RZ ;  /* 0x00000011680dc224 */ /* 0x080fe200078e02ff */
[----:B------:R-:W-:Y:S02]  /*16bb0*/  @!P0 STG.E.U8 desc[UR52][R4.64+0x199], R103 ;  /* 0x0001996704008986 */ /* 0x000fe4000c101134 */
[-C--:B------:R-:W-:Y:S01]  /*16bc0*/  @!P5 IMAD R105, R105, R17.reuse, RZ ;  /* 0x000000116969d224 */ /* 0x080fe200078e02ff */
[C---:B------:R-:W-:Y:S02]  /*16bd0*/  ISETP.GE.AND P2, PT, R7.reuse, 0x1a9, PT ;  /* 0x000001a90700780c */ /* 0x040fe40003f46270 */
[----:B------:R-:W-:Y:S01]  /*16be0*/  ISETP.GE.AND P0, PT, R7, 0x1aa, PT ;  /* 0x000001aa0700780c */ /* 0x000fe20003f06270 */
[----:B------:R-:W-:Y:S03]  /*16bf0*/  @!P4 STG.E.U8 desc[UR52][R2.64+0x1a0], R13 ;  /* 0x0001a00d0200c986 */ /* 0x000fe6000c101134 */
[C---:B------:R-:W-:Y:S01]  /*16c00*/  ISETP.LT.OR P4, PT, R0.reuse, 0x1, !P0 ;  /* 0x000000010000780c */ /* 0x040fe20004781670 */
[----:B------:R-:W-:Y:S01]  /*16c10*/  @!P5 STG.E.U8 desc[UR52][R2.64+0x1a1], R105 ;  /* 0x0001a1690200d986 */ /* 0x000fe2000c101134 */
[----:B------:R-:W-:Y:S01]  /*16c20*/  ISETP.LT.OR P5, PT, R0, 0x1, !P2 ;  /* 0x000000010000780c */ /* 0x000fe200057a1670 */
[----:B0-----:R-:W-:-:S02]  /*16c30*/  @!P1 IMAD R9, R106, R17, RZ ;  /* 0x000000116a099224 */ /* 0x001fc400078e02ff */
[-C--:B------:R-:W-:Y:S01]  /*16c40*/  @!P3 IMAD R107, R107, R17.reuse, RZ ;  /* 0x000000116b6bb224 */ /* 0x080fe200078e02ff */
[C---:B------:R-:W-:Y:S02]  /*16c50*/  ISETP.LT.OR P2, PT, R0.reuse, 0x9, !P2 ;  /* 0x000000090000780c */ /* 0x040fe40005741670 */
[----:B------:R0:W-:Y:S01]  /*16c60*/  @!P1 STG.E.U8 desc[UR52][R4.64+0x1a0], R9 ;  /* 0x0001a00904009986 */ /* 0x0001e2000c101134 */
[----:B------:R-:W-:Y:S02]  /*16c70*/  ISETP.GE.AND P1, PT, R7, 0x1b2, PT ;  /* 0x000001b20700780c */ /* 0x000fe40003f26270 */
[----:B------:R-:W-:Y:S01]  /*16c80*/  ISETP.LT.OR P0, PT, R0, 0x9, !P0 ;  /* 0x000000090000780c */ /* 0x000fe20004701670 */
[----:B------:R-:W-:Y:S01]  /*16c90*/  @!P3 STG.E.U8 desc[UR52][R4.64+0x1a1], R107 ;  /* 0x0001a16b0400b986 */ /* 0x000fe2000c101134 */
[-C--:B------:R-:W-:Y:S02]  /*16ca0*/  @!P4 IMAD R109, R109, R17.reuse, RZ ;  /* 0x000000116d6dc224 */ /* 0x080fe400078e02ff */
[----:B------:R-:W-:Y:S01]  /*16cb0*/  @!P5 IMAD R11, R108, R17, RZ ;  /* 0x000000116c0bd224 */ /* 0x000fe200078e02ff */
[----:B------:R-:W-:-:S02]  /*16cc0*/  ISETP.GE.AND P3, PT, R7, 0x1b1, PT ;  /* 0x000001b10700780c */ /* 0x000fc40003f66270 */
[----:B------:R-:W-:Y:S02]  /*16cd0*/  @!P4 STG.E.U8 desc[UR52][R2.64+0x1a9], R109 ;  /* 0x0001a96d0200c986 */ /* 0x000fe4000c101134 */
[C---:B------:R-:W-:Y:S02]  /*16ce0*/  ISETP.LT.OR P4, PT, R0.reuse, 0x1, !P3 ;  /* 0x000000010000780c */ /* 0x040fe40005f81670 */
        /* <DEDUP_REMOVED lines=93> */
[----:B------:R-:W-:Y:S01]  /*172c0*/  @!P5 IMAD R137, R137, R17, RZ ;  /* 0x000000118989d224 */ /* 0x000fe200078e02ff */
[C---:B------:R-:W-:Y:S02]  /*172d0*/  ISETP.GE.AND P2, PT, R7.reuse, 0x1e9, PT ;  /* 0x000001e90700780c */ /* 0x040fe40003f46270 */
[----:B------:R-:W-:Y:S01]  /*172e0*/  ISETP.GE.AND P0, PT, R7, 0x1ea, PT ;  /* 0x000001ea0700780c */ /* 0x000fe20003f06270 */
[----:B------:R-:W-:Y:S01]  /*172f0*/  @!P4 STG.E.U8 desc[UR52][R2.64+0x1e0], R13 ;  /* 0x0001e00d0200c986 */ /* 0x000fe2000c101134 */
[----:B------:R-:W-:-:S03]  /*17300*/  ISETP.LT.OR P4, PT, R0, 0x1, !P2 ;  /* 0x000000010000780c */ /* 0x000fc60005781670 */
[----:B------:R-:W-:Y:S01]  /*17310*/  @!P5 STG.E.U8 desc[UR52][R2.64+0x1e1], R137 ;  /* 0x0001e1890200d986 */ /* 0x000fe2000c101134 */
[----:B------:R-:W-:Y:S01]  /*17320*/  ISETP.LT.OR P5, PT, R0, 0x1, !P0 ;  /* 0x000000010000780c */ /* 0x000fe200047a1670 */
[-C--:B0-----:R-:W-:Y:S02]  /*17330*/  @!P1 IMAD R9, R138, R17.reuse, RZ ;  /* 0x000000118a099224 */ /* 0x081fe400078e02ff */
[-C--:B------:R-:W-:Y:S01]  /*17340*/  @!P3 IMAD R139, R139, R17.reuse, RZ ;  /* 0x000000118b8bb224 */ /* 0x080fe200078e02ff */
[----:B------:R-:W-:Y:S02]  /*17350*/  ISETP.LT.OR P2, PT, R0, 0x9, !P2 ;  /* 0x000000090000780c */ /* 0x000fe40005741670 */
[----:B------:R0:W-:Y:S01]  /*17360*/  @!P1 STG.E.U8 desc[UR52][R4.64+0x1e0], R9 ;  /* 0x0001e00904009986 */ /* 0x0001e2000c101134 */
[C---:B------:R-:W-:Y:S02]  /*17370*/  ISETP.GE.AND P1, PT, R7.reuse, 0x1f2, PT ;  /* 0x000001f20700780c */ /* 0x040fe40003f26270 */
[----:B------:R-:W-:Y:S01]  /*17380*/  @!P4 IMAD R11, R140, R17, RZ ;  /* 0x000000118c0bc224 */ /* 0x000fe200078e02ff */
[----:B------:R-:W-:Y:S01]  /*17390*/  @!P3 STG.E.U8 desc[UR52][R4.64+0x1e1], R139 ;  /* 0x0001e18b0400b986 */ /* 0x000fe2000c101134 */
[----:B------:R-:W-:-:S02]  /*173a0*/  ISETP.GE.AND P3, PT, R7, 0x1f1, PT ;  /* 0x000001f10700780c */ /* 0x000fc40003f66270 */
[----:B------:R-:W-:Y:S01]  /*173b0*/  @!P5 IMAD R141, R141, R17, RZ ;  /* 0x000000118d8dd224 */ /* 0x000fe200078e02ff */
[C---:B------:R-:W-:Y:S01]  /*173c0*/  ISETP.LT.OR P0, PT, R0.reuse, 0x9, !P0 ;  /* 0x000000090000780c */ /* 0x040fe20004701670 */
[----:B------:R-:W-:Y:S01]  /*173d0*/  @!P4 STG.E.U8 desc[UR52][R2.64+0x1e8], R11 ;  /* 0x0001e80b0200c986 */ /* 0x000fe2000c101134 */
[----:B------:R-:W-:-:S03]  /*173e0*/  ISETP.LT.OR P4, PT, R0, 0x1, !P3 ;  /* 0x000000010000780c */ /* 0x000fc60005f81670 */
[----:B------:R-:W-:Y:S01]  /*173f0*/  @!P5 STG.E.U8 desc[UR52][R2.64+0x1e9], R141 ;  /* 0x0001e98d0200d986 */ /* 0x000fe2000c101134 */
[----:B------:R-:W-:Y:S01]  /*17400*/  ISETP.LT.OR P5, PT, R0, 0x1, !P1 ;  /* 0x000000010000780c */ /* 0x000fe20004fa1670 */
[----:B0-----:R-:W-:-:S06]  /*17410*/  @!P2 IMAD R9, R142, R17, RZ ;  /* 0x000000118e09a224 */ /* 0x001fcc00078e02ff */
[-C--:B------:R-:W-:Y:S01]  /*17420*/  @!P0 IMAD R143, R143, R17.reuse, RZ ;  /* 0x000000118f8f8224 */ /* 0x080fe200078e02ff */
[----:B------:R0:W-:Y:S01]  /*17430*/  @!P2 STG.E.U8 desc[UR52][R4.64+0x1e8], R9 ;  /* 0x0001e8090400a986 */ /* 0x0001e2000c101134 */
[-C--:B------:R-:W-:Y:S01]  /*17440*/  @!P4 IMAD R13, R144, R17.reuse, RZ ;  /* 0x00000011900dc224 */ /* 0x080fe200078e02ff */
[----:B------:R-:W-:Y:S02]  /*17450*/  ISETP.GE.AND P2, PT, R7, 0x1f9, PT ;  /* 0x000001f90700780c */ /* 0x000fe40003f46270 */
[----:B------:R1:W-:Y:S01]  /*17460*/  @!P0 STG.E.U8 desc[UR52][R4.64+0x1e9], R143 ;  /* 0x0001e98f04008986 */ /* 0x0003e2000c101134 */
[----:B------:R-:W-:Y:S01]  /*17470*/  @!P5 IMAD R145, R145, R17, RZ ;  /* 0x000000119191d224 */ /* 0x000fe200078e02ff */
[----:B------:R-:W-:Y:S02]  /*17480*/  ISETP.GE.AND P0, PT, R7, 0x1fa, PT ;  /* 0x000001fa0700780c */ /* 0x000fe40003f06270 */
[----:B------:R1:W-:Y:S01]  /*17490*/  @!P4 STG.E.U8 desc[UR52][R2.64+0x1f0], R13 ;  /* 0x0001f00d0200c986 */ /* 0x0003e2000c101134 */
[----:B------:R-:W-:-:S02]  /*174a0*/  ISETP.LT.OR P3, PT, R0, 0x9, !P3 ;  /* 0x000000090000780c */ /* 0x000fc40005f61670 */
[C---:B------:R-:W-:Y:S01]  /*174b0*/  ISETP.LT.OR P1, PT, R0.reuse, 0x9, !P1 ;  /* 0x000000090000780c */ /* 0x040fe20004f21670 */
[----:B------:R1:W-:Y:S01]  /*174c0*/  @!P5 STG.E.U8 desc[UR52][R2.64+0x1f1], R145 ;  /* 0x0001f1910200d986 */ /* 0x0003e2000c101134 */
[C---:B------:R-:W-:Y:S02]  /*174d0*/  ISETP.LT.OR P5, PT, R0.reuse, 0x1, !P0 ;  /* 0x000000010000780c */ /* 0x040fe400047a1670 */
[C---:B------:R-:W-:Y:S02]  /*174e0*/  ISETP.LT.OR P4, PT, R0.reuse, 0x1, !P2 ;  /* 0x000000010000780c */ /* 0x040fe40005781670 */
[C---:B------:R-:W-:Y:S02]  /*174f0*/  ISETP.LT.OR P2, PT, R0.reuse, 0x9, !P2 ;  /* 0x000000090000780c */ /* 0x040fe40005741670 */
[----:B------:R-:W-:-:S03]  /*17500*/  ISETP.LT.OR P0, PT, R0, 0x9, !P0 ;  /* 0x000000090000780c */ /* 0x000fc60004701670 */
[-C--:B------:R-:W-:Y:S02]  /*17510*/  @!P3 IMAD R7, R146, R17.reuse, RZ ;  /* 0x000000119207b224 */ /* 0x080fe400078e02ff */
[-C--:B------:R-:W-:Y:S02]  /*17520*/  @!P1 IMAD R147, R147, R17.reuse, RZ ;  /* 0x0000001193939224 */ /* 0x080fe400078e02ff */
[-C--:B------:R-:W-:Y:S02]  /*17530*/  @!P5 IMAD R149, R149, R17.reuse, RZ ;  /* 0x000000119595d224 */ /* 0x080fe400078e02ff */
[-C--:B0-----:R-:W-:Y:S02]  /*17540*/  @!P4 IMAD R9, R148, R17.reuse, RZ ;  /* 0x000000119409c224 */ /* 0x081fe400078e02ff */
[-C--:B------:R-:W-:Y:S02]  /*17550*/  @!P2 IMAD R11, R150, R17.reuse, RZ ;  /* 0x00000011960ba224 */ /* 0x080fe400078e02ff */
[----:B------:R-:W-:Y:S01]  /*17560*/  @!P0 IMAD R151, R151, R17, RZ ;  /* 0x0000001197978224 */ /* 0x000fe200078e02ff */
[----:B------:R1:W-:Y:S04]  /*17570*/  @!P3 STG.E.U8 desc[UR52][R4.64+0x1f0], R7 ;  /* 0x0001f0070400b986 */ /* 0x0003e8000c101134 */
[----:B------:R1:W-:Y:S04]  /*17580*/  @!P1 STG.E.U8 desc[UR52][R4.64+0x1f1], R147 ;  /* 0x0001f19304009986 */ /* 0x0003e8000c101134 */
[----:B------:R1:W-:Y:S04]  /*17590*/  @!P5 STG.E.U8 desc[UR52][R2.64+0x1f9], R149 ;  /* 0x0001f9950200d986 */ /* 0x0003e8000c101134 */
[----:B------:R1:W-:Y:S04]  /*175a0*/  @!P4 STG.E.U8 desc[UR52][R2.64+0x1f8], R9 ;  /* 0x0001f8090200c986 */ /* 0x0003e8000c101134 */
[----:B------:R1:W-:Y:S04]  /*175b0*/  @!P2 STG.E.U8 desc[UR52][R4.64+0x1f8], R11 ;  /* 0x0001f80b0400a986 */ /* 0x0003e8000c101134 */
[----:B------:R1:W-:Y:S02]  /*175c0*/  @!P0 STG.E.U8 desc[UR52][R4.64+0x1f9], R151 ;  /* 0x0001f99704008986 */ /* 0x0003e4000c101134 */
.L_x_546:
[----:B------:R-:W-:Y:S05]  /*175d0*/  BSYNC B0 ;  /* 0x0000000000007941 */ /* 0x000fea0003800000 */
.L_x_32:
[----:B------:R-:W4:Y:S01]  /*175e0*/  LDL.LU R23, [R1+0x200] ;  /* 0x0002000001177983 */ /* 0x000f220000300800 */
[----:B01----:R-:W-:Y:S01]  /*175f0*/  IMAD.U32 R3, RZ, RZ, UR48 ;  /* 0x00000030ff037e24 */ /* 0x003fe2000f8e00ff */
[----:B------:R-:W-:Y:S02]  /*17600*/  ULDC.64 UR4, c[0x0][0x650] ;  /* 0x0001940000047ab9 */ /* 0x000fe40000000a00 */
[----:B------:R-:W5:Y:S01]  /*17610*/  LDL.LU R22, [R1+0x204] ;  /* 0x0002040001167983 */ /* 0x000f620000300800 */
[----:B------:R-:W-:Y:S01]  /*17620*/  IMAD.U32 R0, RZ, RZ, UR50 ;  /* 0x00000032ff007e24 */ /* 0x000fe2000f8e00ff */
[----:B------:R0:W-:Y:S01]  /*17630*/  SYNCS.ARRIVE.TRANS64.A1T0 RZ, [R3+UR43], RZ ;  /* 0x000000ff03ff79a7 */ /* 0x0001e2000810002b */
[----:B------:R-:W-:Y:S02]  /*17640*/  IMAD.U32 R2, RZ, RZ, UR50 ;  /* 0x00000032ff027e24 */ /* 0x000fe4000f8e00ff */
[----:B------:R-:W-:Y:S01]  /*17650*/  IMAD.MOV.U32 R19, RZ, RZ, -0x1 ;  /* 0xffffffffff137424 */ /* 0x000fe200078e00ff */
[----:B0-----:R-:W-:-:S02]  /*17660*/  MOV R3, UR39 ;  /* 0x0000002700037c02 */ /* 0x001fc40008000f00 */
[----:B-----5:R-:W-:Y:S02]  /*17670*/  LEA R22, P0, R0, R22, 0x1 ;  /* 0x0000001600167211 */ /* 0x020fe400078008ff */
[----:B------:R-:W-:Y:S02]  /*17680*/  PRMT R0, RZ, 0x7610, R0 ;  /* 0x00007610ff007816 */ /* 0x000fe40000000000 */
[----:B----4-:R-:W-:Y:S01]  /*17690*/  LEA.HI.X R23, R2, R23, R3, 0x1, P0 ;  /* 0x0000001702177211 */ /* 0x010fe200000f0c03 */
[----:B------:R-:W-:Y:S01]  /*176a0*/  IMAD.MOV.U32 R3, RZ, RZ, -0x1 ;  /* 0xffffffffff037424 */ /* 0x000fe200078e00ff */
[----:B------:R0:W-:Y:S01]  /*176b0*/  STL [R1+0x204], R22 ;  /* 0x0002041601007387 */ /* 0x0001e20000100800 */
[----:B------:R-:W-:Y:S01]  /*176c0*/  ISETP.GE.U32.AND P0, PT, R22, UR4, PT ;  /* 0x0000000416007c0c */ /* 0x000fe2000bf06070 */
[----:B------:R-:W-:Y:S02]  /*176d0*/  IMAD.MOV.U32 R2, RZ, RZ, -0x1 ;  /* 0xffffffffff027424 */ /* 0x000fe400078e00ff */
[----:B------:R0:W-:Y:S01]  /*176e0*/  STL [R1+0x200], R23 ;  /* 0x0002001701007387 */ /* 0x0001e20000100800 */
[----:B------:R-:W-:-:S03]  /*176f0*/  ISETP.GE.U32.AND.EX P0, PT, R23, UR5, PT, P0 ;  /* 0x0000000517007c0c */ /* 0x000fc6000bf06100 */
[----:B------:R0:W-:Y:S10]  /*17700*/  STL [R1+0x208], R3 ;  /* 0x0002080301007387 */ /* 0x0001f40000100800 */
[----:B0-----:R-:W-:Y:S05]  /*17710*/  @P0 BRA `(.L_x_547) ;  /* 0x0000000400740947 */ /* 0x001fea0003800000 */
[----:B------:R-:W0:Y:S01]  /*17720*/  S2R R14, SR_CTAID.X ;  /* 0x00000000000e7919 */ /* 0x000e220000002500 */
[----:B------:R-:W1:Y:S01]  /*17730*/  LDC.64 R8, c[0x0][0x628] ;  /* 0x00018a00ff087b82 */ /* 0x000e620000000a00 */
[----:B------:R-:W-:Y:S01]  /*17740*/  ULDC UR4, c[0x0][0x150] ;  /* 0x0000540000047ab9 */ /* 0x000fe20000000800 */
[----:B------:R-:W-:Y:S01]  /*17750*/  MOV R6, R22 ;  /* 0x0000001600067202 */ /* 0x000fe20000000f00 */
[----:B------:R-:W4:Y:S01]  /*17760*/  S2R R20, SR_CTAID.Y ;  /* 0x0000000000147919 */ /* 0x000f220000002600 */
[----:B------:R-:W-:-:S04]  /*17770*/  IMAD.MOV.U32 R7, RZ, RZ, R23 ;  /* 0x000000ffff077224 */ /* 0x000fc800078e0017 */
[----:B------:R-:W2:Y:S08]  /*17780*/  LDC R21, c[0x0][0x144] ;  /* 0x00005100ff157b82 */ /* 0x000eb00000000800 */
[----:B------:R-:W2:Y:S08]  /*17790*/  LDC R10, c[0x0][0x630] ;  /* 0x00018c00ff0a7b82 */ /* 0x000eb00000000800 */
[----:B------:R-:W2:Y:S01]  /*177a0*/  LDC.64 R12, c[0x0][0x620] ;  /* 0x00018800ff0c7b82 */ /* 0x000ea20000000a00 */
[----:B-1----:R-:W-:-:S04]  /*177b0*/  ISETP.NE.U32.AND P0, PT, R8, RZ, PT ;  /* 0x000000ff0800720c */ /* 0x002fc80003f05070 */
[----:B------:R-:W-:Y:S02]  /*177c0*/  ISETP.NE.AND.EX P0, PT, R9, RZ, PT, P0 ;  /* 0x000000ff0900720c */ /* 0x000fe40003f05300 */
[----:B0-----:R-:W-:-:S05]  /*177d0*/  I2FP.F32.U32 R0, R14 ;  /* 0x0000000e00007245 */ /* 0x001fca0000201000 */
[----:B------:R-:W-:-:S04]  /*177e0*/  FMUL R0, R0, UR4 ;  /* 0x0000000400007c20 */ /* 0x000fc80008400000 */
[----:B------:R0:W1:Y:S02]  /*177f0*/  F2I.U32.TRUNC.NTZ R15, R0 ;  /* 0x00000000000f7305 */ /* 0x000064000020f000 */
[----:B----4-:R-:W-:Y:S05]  /*17800*/  @!P0 BRA `(.L_x_548) ;  /* 0x0000000000288947 */ /* 0x010fea0003800000 */
[----:B0-----:R-:W0:Y:S02]  /*17810*/  LDC R0, c[0x0][0x634] ;  /* 0x00018d00ff007b82 */ /* 0x001e240000000800 */
[----:B0-----:R-:W-:-:S05]  /*17820*/  IADD3 R7, P0, R22, R0, RZ ;  /* 0x0000000016077210 */ /* 0x001fca0007f1e0ff */
[----:B------:R-:W-:-:S04]  /*17830*/  IMAD.X R11, RZ, RZ, R23, P0 ;  /* 0x000000ffff0b7224 */ /* 0x000fc800000e0617 */
[----:B------:R-:W-:-:S04]  /*17840*/  IMAD.WIDE.U32 R2, R11, R8, RZ ;  /* 0x000000080b027225 */ /* 0x000fc800078e00ff */
[----:B--23--:R-:W-:-:S04]  /*17850*/  IMAD.WIDE.U32 R4, P0, R7, R9, R2 ;  /* 0x0000000907047225 */ /* 0x00cfc80007800002 */
[----:B------:R-:W-:Y:S01]  /*17860*/  IMAD.WIDE.U32 R2, R7, R8, RZ ;  /* 0x0000000807027225 */ /* 0x000fe200078e00ff */
[----:B------:R-:W-:-:S03]  /*17870*/  MOV R6, R5 ;  /* 0x0000000500067202 */ /* 0x000fc60000000f00 */
[----:B------:R-:W-:Y:S01]  /*17880*/  IMAD.X R7, RZ, RZ, RZ, P0 ;  /* 0x000000ffff077224 */ /* 0x000fe200000e06ff */
[----:B------:R-:W-:-:S05]  /*17890*/  IADD3 RZ, P0, R3, R4, RZ ;  /* 0x0000000403ff7210 */ /* 0x000fca0007f1e0ff */
[----:B------:R-:W-:-:S08]  /*178a0*/  IMAD.WIDE.U32.X R6, R11, R9, R6, P0 ;  /* 0x000000090b067225 */ /* 0x000fd000000e0406 */
.L_x_548:
[-CC-:B--2---:R-:W-:Y:S01]  /*178b0*/  SHF.R.U64 R19, R6, R10.reuse, R7.reuse ;  /* 0x0000000a06137219 */ /* 0x184fe20000001207 */
[----:B---3--:R-:W2:Y:S01]  /*178c0*/  LDC.64 R26, c[0x0][0x640] ;  /* 0x00019000ff1a7b82 */ /* 0x008ea20000000a00 */
[----:B0-----:R-:W-:Y:S01]  /*178d0*/  SHF.R.U32.HI R0, RZ, R10, R7 ;  /* 0x0000000aff007219 */ /* 0x001fe20000011607 */
[----:B------:R-:W-:Y:S01]  /*178e0*/  IMAD.MOV.U32 R2, RZ, RZ, R22 ;  /* 0x000000ffff027224 */ /* 0x000fe200078e0016 */
[----:B------:R-:W-:Y:S01]  /*178f0*/  IADD3 R5, P0, RZ, -R19, RZ ;  /* 0x80000013ff057210 */ /* 0x000fe20007f1e0ff */
[----:B-1----:R-:W-:Y:S01]  /*17900*/  IMAD.MOV R15, RZ, RZ, -R15 ;  /* 0x000000ffff0f7224 */ /* 0x002fe200078e0a0f */
[----:B------:R-:W-:Y:S01]  /*17910*/  ULDC UR4, c[0x0][0x154] ;  /* 0x0000550000047ab9 */ /* 0x000fe20000000800 */
[----:B------:R-:W-:Y:S02]  /*17920*/  IMAD.MOV.U32 R7, RZ, RZ, 0x1 ;  /* 0x00000001ff077424 */ /* 0x000fe400078e00ff */
[----:B------:R-:W0:Y:S01]  /*17930*/  LDC R4, c[0x0][0x618] ;  /* 0x00018600ff047b82 */ /* 0x000e220000000800 */
[----:B------:R-:W-:-:S02]  /*17940*/  IMAD.X R3, RZ, RZ, ~R0, P0 ;  /* 0x000000ffff037224 */ /* 0x000fc400000e0e00 */
[----:B------:R-:W-:Y:S02]  /*17950*/  IMAD R22, R21, R15, R14 ;  /* 0x0000000f15167224 */ /* 0x000fe400078e020e */
[-C--:B------:R-:W-:Y:S01]  /*17960*/  IMAD R0, R3, R12.reuse, RZ ;  /* 0x0000000c03007224 */ /* 0x080fe200078e02ff */
[----:B------:R-:W-:Y:S02]  /*17970*/  MOV R3, R23 ;  /* 0x0000001700037202 */ /* 0x000fe40000000f00 */
[----:B------:R-:W1:Y:S01]  /*17980*/  LDC R6, c[0x0][0x608] ;  /* 0x00018200ff067b82 */ /* 0x000e620000000800 */
[----:B------:R-:W-:-:S04]  /*17990*/  IMAD.WIDE.U32 R2, R5, R12, R2 ;  /* 0x0000000c05027225 */ /* 0x000fc800078e0002 */
[----:B------:R-:W-:-:S03]  /*179a0*/  IMAD R5, R5, R13, R0 ;  /* 0x0000000d05057224 */ /* 0x000fc600078e0200 */
[----:B------:R-:W3:Y:S01]  /*179b0*/  LDC R24, c[0x0][0x658] ;  /* 0x00019600ff187b82 */ /* 0x000ee20000000800 */
[----:B------:R-:W-:Y:S01]  /*179c0*/  I2FP.F32.U32 R0, R20 ;  /* 0x0000001400007245 */ /* 0x000fe20000201000 */
[----:B------:R-:W-:Y:S01]  /*179d0*/  IMAD.IADD R3, R3, 0x1, R5 ;  /* 0x0000000103037824 */ /* 0x000fe200078e0205 */
[----:B--2---:R-:W-:Y:S01]  /*179e0*/  ISETP.NE.U32.AND P0, PT, R26, RZ, PT ;  /* 0x000000ff1a00720c */ /* 0x004fe20003f05070 */
[----:B------:R-:W-:Y:S02]  /*179f0*/  IMAD.MOV.U32 R5, RZ, RZ, -0x1 ;  /* 0xffffffffff057424 */ /* 0x000fe400078e00ff */
[----:B------:R-:W-:Y:S02]  /*17a00*/  FMUL R0, R0, UR4 ;  /* 0x0000000400007c20 */ /* 0x000fe40008400000 */
[----:B------:R-:W2:Y:S01]  /*17a10*/  LDC R13, c[0x0][0x148] ;  /* 0x00005200ff0d7b82 */ /* 0x000ea20000000800 */
[----:B------:R-:W-:Y:S01]  /*17a20*/  ISETP.NE.AND.EX P0, PT, R27, RZ, PT, P0 ;  /* 0x000000ff1b00720c */ /* 0x000fe20003f05300 */
[----:B------:R4:W2:Y:S01]  /*17a30*/  F2I.U32.TRUNC.NTZ R12, R0 ;  /* 0x00000000000c7305 */ /* 0x0008a2000020f000 */
[----:B0-----:R-:W-:-:S02]  /*17a40*/  SHF.R.U64 R10, R2, R4, R3 ;  /* 0x00000004020a7219 */ /* 0x001fc40000001203 */
[----:B------:R-:W-:-:S03]  /*17a50*/  SHF.R.U32.HI R3, RZ, R4, R3 ;  /* 0x00000004ff037219 */ /* 0x000fc60000011603 */
[----:B------:R-:W0:Y:S01]  /*17a60*/  LDC R14, c[0x0][0x600] ;  /* 0x00018000ff0e7b82 */ /* 0x000e220000000800 */
[-CC-:B-1----:R-:W-:Y:S02]  /*17a70*/  SHF.R.U64 R8, R10, R6.reuse, R3.reuse ;  /* 0x000000060a087219 */ /* 0x182fe40000001203 */
[----:B------:R-:W-:-:S05]  /*17a80*/  SHF.R.U32.HI R3, RZ, R6, R3 ;  /* 0x00000006ff037219 */ /* 0x000fca0000011603 */
[----:B------:R-:W1:Y:S01]  /*17a90*/  LDC R21, c[0x0][0x648] ;  /* 0x00019200ff157b82 */ /* 0x000e620000000800 */
[-C--:B---3--:R-:W-:Y:S02]  /*17aa0*/  SHF.L.U32 R5, R5, R24.reuse, RZ ;  /* 0x0000001805057219 */ /* 0x088fe400000006ff */
[-CC-:B------:R-:W-:Y:S02]  /*17ab0*/  SHF.R.U64 R11, R8, R24.reuse, R3.reuse ;  /* 0x00000018080b7219 */ /* 0x180fe40000001203 */
[-C--:B------:R-:W-:Y:S02]  /*17ac0*/  SHF.R.U32.HI R3, RZ, R24.reuse, R3 ;  /* 0x00000018ff037219 */ /* 0x080fe40000011603 */
[----:B------:R-:W-:Y:S01]  /*17ad0*/  SHF.L.U32 R24, R7, R24, RZ ;  /* 0x0000001807187219 */ /* 0x000fe200000006ff */
[----:B------:R-:W3:Y:S01]  /*17ae0*/  LDC R23, c[0x0][0x638] ;  /* 0x00018e00ff177b82 */ /* 0x000ee20000000800 */
[----:B------:R-:W-:Y:S02]  /*17af0*/  LOP3.LUT R15, RZ, R5, RZ, 0x33, !PT ;  /* 0x00000005ff0f7212 */ /* 0x000fe400078e33ff */
[----:B------:R-:W-:-:S05]  /*17b00*/  MOV R2, R11 ;  /* 0x0000000b00027202 */ /* 0x000fca0000000f00 */
[----:B------:R-:W0:Y:S01]  /*17b10*/  LDC R25, c[0x0][0x610] ;  /* 0x00018400ff197b82 */ /* 0x000e220000000800 */
        /* <DEDUP_REMOVED lines=11> */
.L_x_549:
[----:B------:R-:W4:Y:S01]  /*17bd0*/  LDC R4, c[0x0][0x65c] ;  /* 0x00019700ff047b82 */ /* 0x000f220000000800 */
[----:B-1----:R-:W-:Y:S01]  /*17be0*/  SHF.R.U64 R0, R2, R21, R3 ;  /* 0x0000001502007219 */ /* 0x002fe20000001203 */
[----:B0-----:R-:W-:Y:S01]  /*17bf0*/  VIADD R5, R14, 0xffffffff ;  /* 0xffffffff0e057836 */ /* 0x001fe20000000000 */
[----:B------:R-:W-:Y:S02]  /*17c00*/  LOP3.LUT R3, R8, R15, RZ, 0xc0, !PT ;  /* 0x0000000f08037212 */ /* 0x000fe400078ec0ff */
[----:B--2---:R-:W-:Y:S01]  /*17c10*/  IADD3 R12, -R12, RZ, RZ ;  /* 0x000000ff0c0c7210 */ /* 0x004fe20007ffe1ff */
[----:B------:R-:W-:Y:S01]  /*17c20*/  IMAD.MOV R2, RZ, RZ, -R0 ;  /* 0x000000ffff027224 */ /* 0x000fe200078e0a00 */
[----:B------:R-:W-:Y:S01]  /*17c30*/  LOP3.LUT R5, R10, R5, RZ, 0xc0, !PT ;  /* 0x000000050a057212 */ /* 0x000fe200078ec0ff */
[----:B------:R-:W-:Y:S02]  /*17c40*/  IMAD R3, R24, R0, R3 ;  /* 0x0000000018037224 */ /* 0x000fe400078e0203 */
[----:B---3--:R-:W-:-:S02]  /*17c50*/  IMAD R0, R2, R23, R11 ;  /* 0x0000001702007224 */ /* 0x008fc400078e020b */
[----:B------:R-:W-:Y:S01]  /*17c60*/  IMAD.MOV.U32 R2, RZ, RZ, 0x1 ;  /* 0x00000001ff027424 */ /* 0x000fe200078e00ff */
[----:B----4-:R-:W-:Y:S01]  /*17c70*/  ISETP.NE.AND P0, PT, R4, 0x1, PT ;  /* 0x000000010400780c */ /* 0x010fe20003f05270 */
[----:B------:R-:W-:-:S03]  /*17c80*/  IMAD R4, R0, R14, R5 ;  /* 0x0000000e00047224 */ /* 0x000fc600078e0205 */
[----:B------:R-:W-:-:S09]  /*17c90*/  PRMT R0, R2, 0x7610, R0 ;  /* 0x0000761002007816 */ /* 0x000fd20000000000 */
[----:B------:R-:W-:-:S04]  /*17ca0*/  @P0 IMAD R22, R13, R12, R20 ;  /* 0x0000000c0d160224 */ /* 0x000fc800078e0214 */
[----:B------:R-:W-:-:S05]  /*17cb0*/  IMAD R3, R3, R25, R22 ;  /* 0x0000001903037224 */ /* 0x000fca00078e0216 */
[----:B------:R-:W-:Y:S02]  /*17cc0*/  SEL R2, R4, R3, !P0 ;  /* 0x0000000304027207 */ /* 0x000fe40004000000 */
[----:B------:R-:W-:-:S05]  /*17cd0*/  SEL R3, R3, R4, !P0 ;  /* 0x0000000403037207 */ /* 0x000fca0004000000 */
[----:B------:R0:W-:Y:S02]  /*17ce0*/  STL [R1+0x208], R3 ;  /* 0x0002080301007387 */ /* 0x0001e40000100800 */
.L_x_547:
[----:B------:R-:W-:Y:S01]  /*17cf0*/  LOP3.LUT P0, RZ, R0, 0xff, RZ, 0xc0, !PT ;  /* 0x000000ff00ff7812 */ /* 0x000fe2000780c0ff */
[----:B------:R-:W-:-:S12]  /*17d00*/  ULOP3.LUT UR46, UR46, 0x1, URZ, 0x3c, !UPT ;  /* 0x000000012e2e7892 */ /* 0x000fd8000f8e3c3f */
[----:B------:R-:W-:Y:S05]  /*17d10*/  @P0 BRA `(.L_x_550) ;  /* 0xfffffe9400e40947 */ /* 0x000fea000383ffff */
[----:B------:R-:W-:Y:S05]  /*17d20*/  EXIT ;  /* 0x000000000000794d */ /* 0x000fea0003800000 */
.L_x_13:
[----:B------:R-:W-:-:S08]  /*17d30*/  ISETP.NE.AND P0, PT, RZ, UR4, PT ;  /* 0x00000004ff007c0c */ /* 0x000fd0000bf05270 */
[----:B01---5:R-:W0:-:S00]  /*17d40*/  USETMAXREG.DEALLOC.CTAPOOL 0x18 ;  /* 0x00000018000079c8 */ /* 0x023e0000080e0500 */
[----:B------:R-:W-:Y:S05]  /*17d50*/  @P0 EXIT ;  /* 0x000000000000094d */ /* 0x000fea0003800000 */
[----:B0-----:R-:W-:Y:S01]  /*17d60*/  LOP3.LUT P0, RZ, R0, 0xff, RZ, 0xc0, !PT ;  /* 0x000000ff00ff7812 */ /* 0x001fe2000780c0ff */
[----:B------:R-:W-:Y:S01]  /*17d70*/  IMAD.MOV.U32 R6, RZ, RZ, RZ ;  /* 0x000000ffff067224 */ /* 0x000fe200078e00ff */
[----:B------:R-:W-:-:S11]  /*17d80*/  MOV R0, 0x1 ;  /* 0x0000000100007802 */ /* 0x000fd60000000f00 */
[----:B------:R-:W-:Y:S05]  /*17d90*/  @!P0 BRA `(.L_x_551) ;  /* 0x0000000c00348947 */ /* 0x000fea0003800000 */
[----:B------:R-:W-:Y:S01]  /*17da0*/  LOP3.LUT P0, RZ, R3, 0x1f, RZ, 0xc0, !PT ;  /* 0x0000001f03ff7812 */ /* 0x000fe2000780c0ff */
[----:B------:R-:W-:Y:S01]  /*17db0*/  ULDC UR5, c[0x0][0x658] ;  /* 0x0001960000057ab9 */ /* 0x000fe20000000800 */
[----:B------:R-:W-:Y:S01]  /*17dc0*/  UMOV UR6, 0xffffffff ;  /* 0xffffffff00067882 */ /* 0x000fe20000000000 */
[----:B------:R-:W-:Y:S01]  /*17dd0*/  BSSY B0, `(.L_x_551) ;  /* 0x00000c9000007945 */ /* 0x000fe20003800000 */
[----:B------:R-:W-:Y:S01]  /*17de0*/  USHF.L.U32 UR6, UR6, UR5, URZ ;  /* 0x0000000506067299 */ /* 0x000fe2000800063f */
[C---:B------:R-:W-:Y:S01]  /*17df0*/  ISETP.NE.AND P2, PT, R4.reuse, RZ, PT ;  /* 0x000000ff0400720c */ /* 0x040fe20003f45270 */
[----:B------:R-:W-:Y:S01]  /*17e00*/  IMAD.MOV.U32 R8, RZ, RZ, 0x1 ;  /* 0x00000001ff087424 */ /* 0x000fe200078e00ff */
[----:B------:R-:W-:Y:S01]  /*17e10*/  ISETP.NE.OR P0, PT, R4, RZ, !P0 ;  /* 0x000000ff0400720c */ /* 0x000fe20004705670 */
[----:B------:R-:W-:Y:S01]  /*17e20*/  IMAD.MOV.U32 R0, RZ, RZ, 0x1 ;  /* 0x00000001ff007424 */ /* 0x000fe200078e00ff */
[----:B------:R-:W-:Y:S01]  /*17e30*/  MOV R6, RZ ;  /* 0x000000ff00067202 */ /* 0x000fe20000000f00 */
[----:B------:R-:W-:Y:S01]  /*17e40*/  ULDC UR4, c[0x0][0x600] ;  /* 0x0001800000047ab9 */ /* 0x000fe20000000800 */
[----:B------:R-:W-:Y:S01]  /*17e50*/  UMOV UR7, 0x1 ;  /* 0x0000000100077882 */ /* 0x000fe20000000000 */
[----:B------:R-:W-:-:S02]  /*17e60*/  UIADD3 UR19, UR38, 0x1, URZ ;  /* 0x0000000126137890 */ /* 0x000fc4000fffe03f */
[----:B------:R-:W-:Y:S02]  /*17e70*/  ULOP3.LUT UR22, UR37, 0x2, URZ, 0xfc, !UPT ;  /* 0x0000000225167892 */ /* 0x000fe4000f8efc3f */
[----:B------:R-:W-:Y:S02]  /*17e80*/  UIADD3 UR15, UR4, -0x1, URZ ;  /* 0xffffffff040f7890 */ /* 0x000fe4000fffe03f */
[----:B------:R-:W-:Y:S02]  /*17e90*/  USHF.L.U32 UR17, UR7, UR5, URZ ;  /* 0x0000000507117299 */ /* 0x000fe4000800063f */
[----:B------:R-:W-:Y:S01]  /*17ea0*/  ULOP3.LUT UR16, URZ, UR6, URZ, 0x33, !UPT ;  /* 0x000000063f107292 */ /* 0x000fe2000f8e333f */
[----:B------:R-:W-:-:S11]  /*17eb0*/  ULDC.64 UR20, c[0x0][0x198] ;  /* 0x0000660000147ab9 */ /* 0x000fd60000000a00 */
.L_x_563:
[----:B------:R-:W-:-:S03]  /*17ec0*/  UMOV UR4, 0xffffffff ;  /* 0xffffffff00047882 */ /* 0x000fc60000000000 */
[----:B0-----:R-:W-:Y:S05]  /*17ed0*/  BRA.DIV UR4, `(.L_x_552) ;  /* 0x0000000e04e07947 */ /* 0x001fea000b800000 */
[----:B------:R-:W-:-:S13]  /*17ee0*/  ELECT P6, URZ, PT ;  /* 0x00000000003f782f */ /* 0x000fda00038c0000 */
.L_x_575:
[----:B------:R-:W0:Y:S01]  /*17ef0*/  LDC R3, c[0x0][0x28c] ;  /* 0x0000a300ff037b82 */ /* 0x000e220000000800 */
[----:B------:R-:W-:Y:S01]  /*17f00*/  BSSY B1, `(.L_x_553) ;  /* 0x0000039000017945 */ /* 0x000fe20003800000 */
[----:B0-----:R-:W-:-:S13]  /*17f10*/  ISETP.LT.OR P6, PT, R3, 0x1, !P6 ;  /* 0x000000010300780c */ /* 0x001fda00077c1670 */
[----:B------:R-:W-:Y:S05]  /*17f20*/  @P6 BRA `(.L_x_554) ;  /* 0x0000000000d86947 */ /* 0x000fea0003800000 */
[----:B------:R-:W2:Y:S01]  /*17f30*/  LDL.LU R4, [R1+0x208] ;  /* 0x0002080001047983 */ /* 0x000ea20000300800 */
[----:B------:R-:W-:Y:S01]  /*17f40*/  IMAD.SHL.U32 R2, R2, 0x200, RZ ;  /* 0x0000020002027824 */ /* 0x000fe200078e00ff */
[----:B------:R-:W-:Y:S01]  /*17f50*/  MOV R11, UR19 ;  /* 0x00000013000b7c02 */ /* 0x000fe20008000f00 */
[----:B------:R-:W-:Y:S02]  /*17f60*/  IMAD.MOV.U32 R13, RZ, RZ, RZ ;  /* 0x000000ffff0d7224 */ /* 0x000fe400078e00ff */
[----:B------:R-:W-:Y:S02]  /*17f70*/  IMAD.MOV.U32 R5, RZ, RZ, R6 ;  /* 0x000000ffff057224 */ /* 0x000fe400078e0006 */
[----:B--2---:R-:W-:Y:S02]  /*17f80*/  IMAD.SHL.U32 R3, R4, 0x40, RZ ;  /* 0x0000004004037824 */ /* 0x004fe400078e00ff */
[----:B------:R-:W-:-:S07]  /*17f90*/  IMAD.MOV.U32 R4, RZ, RZ, R0 ;  /* 0x000000ffff047224 */ /* 0x000fce00078e0000 */
.L_x_558:
[----:B------:R-:W0:Y:S01]  /*17fa0*/  S2R R10, SR_CgaCtaId ;  /* 0x00000000000a7919 */ /* 0x000e220000008800 */
[----:B------:R-:W-:Y:S01]  /*17fb0*/  MOV R7, 0x400 ;  /* 0x0000040000077802 */ /* 0x000fe20000000f00 */
[----:B------:R-:W1:Y:S03]  /*17fc0*/  @!P2 LDC R9, c[0x0][0x500] ;  /* 0x00014000ff09ab82 */ /* 0x000e660000000800 */
[----:B0-----:R-:W-:Y:S02]  /*17fd0*/  LEA R12, R10, R7, 0x18 ;  /* 0x000000070a0c7211 */ /* 0x001fe400078ec0ff */
[----:B------:R-:W-:-:S03]  /*17fe0*/  SHF.L.U32 R7, R4, 0x1f, RZ ;  /* 0x0000001f04077819 */ /* 0x000fc600000006ff */
[----:B------:R-:W-:-:S04]  /*17ff0*/  IMAD R10, R5, 0x8, R12 ;  /* 0x00000008050a7824 */ /* 0x000fc800078e020c */
[----:B------:R-:W0:Y:S02]  /*18000*/  SYNCS.PHASECHK.TRANS64.TRYWAIT P1, [R10+URZ+0x18], R7 ;  /* 0x000018070a0075a7 */ /* 0x000e24000802017f */
[----:B01----:R-:W-:Y:S05]  /*18010*/  @!P1 BRA `(.L_x_555) ;  /* 0x0000000c00b09947 */ /* 0x003fea0003800000 */
.L_x_576:
[----:B------:R-:W-:Y:S01]  /*18020*/  UPRMT UR4, UR22, 0x9910, URZ ;  /* 0x0000991016047896 */ /* 0x000fe2000800003f */
[----:B------:R1:W-:Y:S03]  /*18030*/  @!P2 SYNCS.ARRIVE.TRANS64 RZ, [R10+URZ], R9 ;  /* 0x000000090affa9a7 */ /* 0x0003e6000800003f */
[----:B------:R-:W-:-:S06]  /*18040*/  UISETP.NE.AND UP0, UPT, UR4, 0x2, UPT ;  /* 0x000000020400788c */ /* 0x000fcc000bf05270 */
[----:B------:R-:W-:-:S13]  /*18050*/  PLOP3.LUT P1, PT, PT, PT, UP0, 0x80, 0x0 ;  /* 0x000000000000781c */ /* 0x000fda0003f2f008 */
[----:B-1----:R-:W-:Y:S05]  /*18060*/  @P1 BRA `(.L_x_556) ;  /* 0x0000000000041947 */ /* 0x002fea0003800000 */
[----:B------:R-:W-:Y:S01]  /*18070*/  BPT.TRAP 0x1 ;  /* 0x000000040000795c */ /* 0x000fe20000300000 */
.L_x_556:
[----:B------:R-:W-:Y:S05]  /*18080*/  @P0 BRA `(.L_x_557) ;  /* 0x0000000000040947 */ /* 0x000fea0003800000 */
[----:B------:R-:W-:Y:S01]  /*18090*/  BPT.TRAP 0x1 ;  /* 0x000000040000795c */ /* 0x000fe20000300000 */
.L_x_557:
[C---:B0-----:R-:W-:Y:S01]  /*180a0*/  LEA R7, R5.reuse, R12, 0xd ;  /* 0x0000000c05077211 */ /* 0x041fe200078e68ff */
[----:B------:R-:W-:Y:S01]  /*180b0*/  IMAD R12, R5, 0x10000, R12 ;  /* 0x00010000050c7824 */ /* 0x000fe200078e020c */
[----:B------:R-:W-:Y:S01]  /*180c0*/  R2UR UR9, R10 ;  /* 0x000000000a0972ca */ /* 0x000fe200000e0000 */
[----:B------:R-:W-:Y:S01]  /*180d0*/  VIADD R11, R11, 0xffffffff ;  /* 0xffffffff0b0b7836 */ /* 0x000fe20000000000 */
[----:B------:R-:W-:Y:S01]  /*180e0*/  R2UR UR5, R7 ;  /* 0x00000000070572ca */ /* 0x000fe200000e0000 */
[----:B------:R-:W-:Y:S01]  /*180f0*/  UIADD3 UR4, UP0, UR20, 0xf0, URZ ;  /* 0x000000f014047890 */ /* 0x000fe2000ff1e03f */
[----:B------:R-:W-:Y:S01]  /*18100*/  R2UR UR8, R12 ;  /* 0x000000000c0872ca */ /* 0x000fe200000e0000 */
[----:B------:R-:W-:Y:S01]  /*18110*/  UIADD3 UR24, UP1, UR20, 0x1f0, URZ ;  /* 0x000001f014187890 */ /* 0x000fe2000ff3e03f */
[----:B------:R-:W-:Y:S01]  /*18120*/  R2UR UR11, R3 ;  /* 0x00000000030b72ca */ /* 0x000fe200000e0000 */
[----:B------:R-:W-:Y:S01]  /*18130*/  VIADD R5, R5, 0x1 ;  /* 0x0000000105057836 */ /* 0x000fe20000000000 */
[----:B------:R-:W-:Y:S01]  /*18140*/  R2UR UR10, R13 ;  /* 0x000000000d0a72ca */ /* 0x000fe200000e0000 */
[----:B------:R-:W-:Y:S01]  /*18150*/  UIADD3.X UR25, URZ, UR21, URZ, UP1, !UPT ;  /* 0x000000153f197290 */ /* 0x000fe20008ffe43f */
[----:B------:R-:W-:Y:S01]  /*18160*/  R2UR UR12, R19 ;  /* 0x00000000130c72ca */ /* 0x000fe200000e0000 */
[----:B------:R-:W-:Y:S01]  /*18170*/  UMOV UR6, 0x0 ;  /* 0x0000000000067882 */ /* 0x000fe20000000000 */
[----:B------:R-:W-:Y:S01]  /*18180*/  R2UR UR18, R2 ;  /* 0x00000000021272ca */ /* 0x000fe200000e0000 */
[----:B------:R-:W-:Y:S01]  /*18190*/  UMOV UR7, 0x10000000 ;  /* 0x1000000000077882 */ /* 0x000fe20000000000 */
[----:B------:R-:W-:Y:S01]  /*181a0*/  ISETP.GT.AND P3, PT, R11, 0x1, PT ;  /* 0x000000010b00780c */ /* 0x000fe20003f64270 */
[----:B------:R-:W-:Y:S01]  /*181b0*/  UIADD3 UR13, UR5, 0x100, URZ ;  /* 0x00000100050d7890 */ /* 0x000fe2000fffe03f */
[----:B------:R-:W-:Y:S01]  /*181c0*/  ISETP.NE.AND P1, PT, R5, 0x3, PT ;  /* 0x000000030500780c */ /* 0x000fe20003f25270 */
[----:B------:R-:W-:Y:S01]  /*181d0*/  UIADD3.X UR5, URZ, UR21, URZ, UP0, !UPT ;  /* 0x000000153f057290 */ /* 0x000fe200087fe43f */
[----:B------:R-:W-:Y:S01]  /*181e0*/  IADD3 R13, R13, 0x80, RZ ;  /* 0x000000800d0d7810 */ /* 0x000fe20007ffe0ff */
[----:B------:R-:W-:Y:S01]  /*181f0*/  UIADD3 UR14, UR8, 0x6100, URZ ;  /* 0x00006100080e7890 */ /* 0x000fe2000fffe03f */
[----:B------:R-:W-:-:S02]  /*18200*/  SEL R7, RZ, 0x1, P1 ;  /* 0x00000001ff077807 */ /* 0x000fc40000800000 */
[----:B------:R-:W-:Y:S01]  /*18210*/  UMOV UR8, UR13 ;  /* 0x0000000d00087c82 */ /* 0x000fe20008000000 */
[----:B------:R-:W-:Y:S02]  /*18220*/  SEL R5, R5, RZ, P1 ;  /* 0x000000ff05057207 */ /* 0x000fe40000800000 */
[----:B------:R-:W-:Y:S01]  /*18230*/  LOP3.LUT R4, R4, R7, RZ, 0x3c, !PT ;  /* 0x0000000704047212 */ /* 0x000fe200078e3cff */
[----:B------:R0:W-:Y:S02]  /*18240*/  UTMALDG.3D [UR8], [UR4], desc[UR6] ;  /* 0x00000608040075b4 */ /* 0x0001e40008011000 */
[----:B0-----:R-:W-:Y:S01]  /*18250*/  UMOV UR8, UR14 ;  /* 0x0000000e00087c82 */ /* 0x001fe20008000000 */
[----:B------:R-:W-:Y:S02]  /*18260*/  UMOV UR11, UR18 ;  /* 0x00000012000b7c82 */ /* 0x000fe40008000000 */
[----:B------:R0:W-:Y:S02]  /*18270*/  UTMALDG.3D [UR8], [UR24], desc[UR6] ;  /* 0x00000608180075b4 */ /* 0x0001e40008011000 */
[----:B0-----:R-:W-:Y:S05]  /*18280*/  @P3 BRA `(.L_x_558) ;  /* 0xfffffffc00443947 */ /* 0x001fea000383ffff */
.L_x_554:
[----:B------:R-:W-:Y:S05]  /*18290*/  BSYNC B1 ;  /* 0x0000000000017941 */ /* 0x000fea0003800000 */
.L_x_553:
[----:B------:R-:W2:Y:S01]  /*182a0*/  LDL.LU R14, [R1+0x200] ;  /* 0x00020000010e7983 */ /* 0x000ea20000300800 */
[----:B------:R-:W-:Y:S01]  /*182b0*/  LOP3.LUT P1, RZ, R8, 0xff, RZ, 0xc0, !PT ;  /* 0x000000ff08ff7812 */ /* 0x000fe2000782c0ff */
[----:B------:R-:W-:Y:S01]  /*182c0*/  VIADD R6, R6, UR38 ;  /* 0x0000002606067c36 */ /* 0x000fe20008000000 */
[----:B------:R-:W-:Y:S01]  /*182d0*/  ULDC.64 UR4, c[0x0][0x650] ;  /* 0x0001940000047ab9 */ /* 0x000fe20000000a00 */
[----:B------:R-:W3:Y:S01]  /*182e0*/  LDL.LU R12, [R1+0x204] ;  /* 0x00020400010c7983 */ /* 0x000ee20000300800 */
[----:B------:R-:W-:Y:S01]  /*182f0*/  IMAD.MOV.U32 R4, RZ, RZ, -0x1 ;  /* 0xffffffffff047424 */ /* 0x000fe200078e00ff */
[----:B------:R-:W-:Y:S01]  /*18300*/  UISETP.GE.U32.AND UP0, UPT, UR38, 0x3, UPT ;  /* 0x000000032600788c */ /* 0x000fe2000bf06070 */
[----:B------:R-:W-:Y:S01]  /*18310*/  BSSY B1, `(.L_x_559) ;  /* 0x0000072000017945 */ /* 0x000fe20003800000 */
[----:B------:R-:W-:Y:S01]  /*18320*/  IMAD.MOV.U32 R19, RZ, RZ, -0x1 ;  /* 0xffffffffff137424 */ /* 0x000fe200078e00ff */
[----:B------:R-:W-:-:S03]  /*18330*/  PRMT R8, RZ, 0x7610, R8 ;  /* 0x00007610ff087816 */ /* 0x000fc60000000008 */
[----:B------:R-:W-:Y:S02]  /*18340*/  PLOP3.LUT P3, PT, PT, PT, UP0, 0x80, 0x0 ;  /* 0x000000000000781c */ /* 0x000fe40003f6f008 */
[----:B------:R-:W0:Y:S01]  /*18350*/  @P1 S2R R3, SR_CgaCtaId ;  /* 0x0000000000031919 */ /* 0x000e220000008800 */
[----:B------:R-:W-:-:S04]  /*18360*/  @P1 MOV R2, 0x400 ;  /* 0x0000040000021802 */ /* 0x000fc80000000f00 */
[----:B0-----:R-:W-:-:S04]  /*18370*/  @P1 LEA R2, R3, R2, 0x18 ;  /* 0x0000000203021211 */ /* 0x001fc800078ec0ff */
[----:B------:R0:W-:Y:S01]  /*18380*/  @P1 SYNCS.ARRIVE.TRANS64.A1T0 RZ, [R2+URZ+0x68], RZ ;  /* 0x000068ff02ff19a7 */ /* 0x0001e2000810003f */
[----:B------:R-:W-:Y:S01]  /*18390*/  ISETP.GT.U32.AND P1, PT, R6, 0x2, PT ;  /* 0x000000020600780c */ /* 0x000fe20003f24070 */
[----:B0-----:R-:W-:-:S05]  /*183a0*/  IMAD.U32 R2, RZ, RZ, UR38 ;  /* 0x00000026ff027e24 */ /* 0x001fca000f8e00ff */
[----:B------:R-:W-:Y:S01]  /*183b0*/  ISETP.LT.U32.AND P1, PT, R2, 0x3, P1 ;  /* 0x000000030200780c */ /* 0x000fe20000f21070 */
[----:B------:R-:W-:Y:S01]  /*183c0*/  IMAD.WIDE.U32 R2, R6, -0x55555555, RZ ;  /* 0xaaaaaaab06027825 */ /* 0x000fe200078e00ff */
[----:B------:R-:W-:-:S04]  /*183d0*/  MOV R2, 0xffffffff ;  /* 0xffffffff00027802 */ /* 0x000fc80000000f00 */
[----:B------:R-:W-:Y:S02]  /*183e0*/  SHF.R.U32.HI R5, RZ, 0x1, R3 ;  /* 0x00000001ff057819 */ /* 0x000fe40000011603 */
[----:B------:R-:W-:-:S03]  /*183f0*/  SEL R3, RZ, 0x1, !P1 ;  /* 0x00000001ff037807 */ /* 0x000fc60004800000 */
[----:B------:R-:W-:Y:S01]  /*18400*/  IMAD R6, R5, -0x3, R6 ;  /* 0xfffffffd05067824 */ /* 0x000fe200078e0206 */
[----:B------:R-:W-:Y:S02]  /*18410*/  LOP3.LUT R0, R0, R3, RZ, 0x3c, !PT ;  /* 0x0000000300007212 */ /* 0x000fe400078e3cff */
[----:B------:R-:W-:Y:S02]  /*18420*/  PRMT R3, RZ, 0x7610, R3 ;  /* 0x00007610ff037816 */ /* 0x000fe40000000003 */
[----:B------:R-:W-:Y:S02]  /*18430*/  @P3 LOP3.LUT R0, R0, 0x1, R5, 0x78, !PT ;  /* 0x0000000100003812 */ /* 0x000fe400078e7805 */
[----:B---3--:R-:W-:-:S04]  /*18440*/  IADD3 R12, P1, R12, UR50, RZ ;  /* 0x000000320c0c7c10 */ /* 0x008fc8000ff3e0ff */
[----:B--2---:R-:W-:Y:S01]  /*18450*/  IADD3.X R14, R14, UR39, RZ, P1, !PT ;  /* 0x000000270e0e7c10 */ /* 0x004fe20008ffe4ff */
[----:B------:R0:W-:Y:S01]  /*18460*/  STL [R1+0x204], R12 ;  /* 0x0002040c01007387 */ /* 0x0001e20000100800 */
[----:B------:R-:W-:-:S03]  /*18470*/  ISETP.GE.U32.AND P1, PT, R12, UR4, PT ;  /* 0x000000040c007c0c */ /* 0x000fc6000bf26070 */
[----:B------:R0:W-:Y:S01]  /*18480*/  STL [R1+0x200], R14 ;  /* 0x0002000e01007387 */ /* 0x0001e20000100800 */
[----:B------:R-:W-:-:S03]  /*18490*/  ISETP.GE.U32.AND.EX P1, PT, R14, UR5, PT, P1 ;  /* 0x000000050e007c0c */ /* 0x000fc6000bf26110 */
[----:B------:R0:W-:Y:S10]  /*184a0*/  STL [R1+0x208], R4 ;  /* 0x0002080401007387 */ /* 0x0001f40000100800 */
[----:B0-----:R-:W-:Y:S05]  /*184b0*/  @P1 BRA `(.L_x_560) ;  /* 0x00000004005c1947 */ /* 0x001fea0003800000 */
[----:B------:R-:W0:Y:S01]  /*184c0*/  S2R R7, SR_CTAID.X ;  /* 0x0000000000077919 */ /* 0x000e220000002500 */
[----:B------:R-:W1:Y:S01]  /*184d0*/  LDC R15, c[0x0][0x65c] ;  /* 0x00019700ff0f7b82 */ /* 0x000e620000000800 */
[----:B------:R-:W-:Y:S01]  /*184e0*/  ULDC UR4, c[0x0][0x150] ;  /* 0x0000540000047ab9 */ /* 0x000fe20000000800 */
[----:B------:R-:W-:Y:S01]  /*184f0*/  ULDC UR7, c[0x0][0x630] ;  /* 0x00018c0000077ab9 */ /* 0x000fe20000000800 */
[----:B------:R-:W2:Y:S05]  /*18500*/  S2R R5, SR_CTAID.Y ;  /* 0x0000000000057919 */ /* 0x000eaa0000002600 */
[----:B------:R-:W3:Y:S08]  /*18510*/  LDC R4, c[0x0][0x144] ;  /* 0x00005100ff047b82 */ /* 0x000ef00000000800 */
[----:B------:R-:W4:Y:S01]  /*18520*/  LDC R10, c[0x0][0x148] ;  /* 0x00005200ff0a7b82 */ /* 0x000f220000000800 */
[----:B-1----:R-:W-:-:S02]  /*18530*/  ISETP.NE.AND P4, PT, R15, 0x1, PT ;  /* 0x000000010f00780c */ /* 0x002fc40003f85270 */
[----:B0-----:R-:W-:Y:S02]  /*18540*/  I2FP.F32.U32 R2, R7 ;  /* 0x0000000700027245 */ /* 0x001fe40000201000 */
[----:B--2---:R-:W-:-:S03]  /*18550*/  I2FP.F32.U32 R3, R5 ;  /* 0x0000000500037245 */ /* 0x004fc60000201000 */
[----:B------:R-:W-:Y:S01]  /*18560*/  FMUL R2, R2, UR4 ;  /* 0x0000000402027c20 */ /* 0x000fe20008400000 */
[----:B------:R-:W-:Y:S02]  /*18570*/  ULDC UR4, c[0x0][0x154] ;  /* 0x0000550000047ab9 */ /* 0x000fe40000000800 */
[----:B------:R-:W-:Y:S01]  /*18580*/  FMUL R9, R3, UR4 ;  /* 0x0000000403097c20 */ /* 0x000fe20008400000 */
[----:B------:R-:W-:Y:S02]  /*18590*/  ULDC.64 UR4, c[0x0][0x628] ;  /* 0x00018a0000047ab9 */ /* 0x000fe40000000a00 */
[----:B------:R-:W0:Y:S01]  /*185a0*/  F2I.U32.TRUNC.NTZ R2, R2 ;  /* 0x0000000200027305 */ /* 0x000e22000020f000 */
[----:B------:R-:W-:-:S04]  /*185b0*/  ISETP.NE.U32.AND P1, PT, RZ, UR4, PT ;  /* 0x00000004ff007c0c */ /* 0x000fc8000bf25070 */
[----:B------:R-:W-:-:S03]  /*185c0*/  ISETP.NE.AND.EX P1, PT, RZ, UR5, PT, P1 ;  /* 0x00000005ff007c0c */ /* 0x000fc6000bf25310 */
[----:B------:R-:W1:Y:S01]  /*185d0*/  F2I.U32.TRUNC.NTZ R9, R9 ;  /* 0x0000000900097305 */ /* 0x000e62000020f000 */
[----:B0-----:R-:W-:Y:S01]  /*185e0*/  IMAD.MOV R3, RZ, RZ, -R2 ;  /* 0x000000ffff037224 */ /* 0x001fe200078e0a02 */
[----:B------:R-:W-:-:S03]  /*185f0*/  MOV R2, R12 ;  /* 0x0000000c00027202 */ /* 0x000fc60000000f00 */
[----:B---3--:R-:W-:Y:S02]  /*18600*/  IMAD R7, R4, R3, R7 ;  /* 0x0000000304077224 */ /* 0x008fe400078e0207 */
[----:B-1----:R-:W-:-:S04]  /*18610*/  IMAD.MOV R3, RZ, RZ, -R9 ;  /* 0x000000ffff037224 */ /* 0x002fc800078e0a09 */
[----:B----4-:R-:W-:Y:S02]  /*18620*/  @P4 IMAD R7, R10, R3, R5 ;  /* 0x000000030a074224 */ /* 0x010fe400078e0205 */
[----:B------:R-:W-:Y:S01]  /*18630*/  IMAD.MOV.U32 R3, RZ, RZ, R14 ;  /* 0x000000ffff037224 */ /* 0x000fe200078e000e */
[----:B------:R-:W-:Y:S06]  /*18640*/  @!P1 BRA `(.L_x_561) ;  /* 0x0000000000289947 */ /* 0x000fec0003800000 */
[----:B------:R-:W-:Y:S02]  /*18650*/  ULDC UR6, c[0x0][0x634] ;  /* 0x00018d0000067ab9 */ /* 0x000fe40000000800 */
[----:B------:R-:W-:-:S05]  /*18660*/  IADD3 R3, P1, R12, UR6, RZ ;  /* 0x000000060c037c10 */ /* 0x000fca000ff3e0ff */
[----:B------:R-:W-:-:S04]  /*18670*/  IMAD.X R9, RZ, RZ, R14, P1 ;  /* 0x000000ffff097224 */ /* 0x000fc800008e060e */
[----:B------:R-:W-:-:S04]  /*18680*/  IMAD.WIDE.U32 R4, R9, UR4, RZ ;  /* 0x0000000409047c25 */ /* 0x000fc8000f8e00ff */
[----:B------:R-:W-:-:S04]  /*18690*/  IMAD.WIDE.U32 R4, P1, R3, UR5, R4 ;  /* 0x0000000503047c25 */ /* 0x000fc8000f820004 */
[----:B------:R-:W-:Y:S01]  /*186a0*/  IMAD.WIDE.U32 R2, R3, UR4, RZ ;  /* 0x0000000403027c25 */ /* 0x000fe2000f8e00ff */
[----:B------:R-:W-:-:S04]  /*186b0*/  MOV R2, R5 ;  /* 0x0000000500027202 */ /* 0x000fc80000000f00 */
[----:B------:R-:W-:Y:S01]  /*186c0*/  IADD3 RZ, P3, R3, R4, RZ ;  /* 0x0000000403ff7210 */ /* 0x000fe20007f7e0ff */
[----:B------:R-:W-:-:S04]  /*186d0*/  IMAD.X R3, RZ, RZ, RZ, P1 ;  /* 0x000000ffff037224 */ /* 0x000fc800008e06ff */
[----:B------:R-:W-:-:S08]  /*186e0*/  IMAD.WIDE.U32.X R2, R9, UR5, R2, P3 ;  /* 0x0000000509027c25 */ /* 0x000fd000098e0402 */
.L_x_561:
[--C-:B------:R-:W-:Y:S01]  /*186f0*/  SHF.R.U64 R19, R2, UR7, R3.reuse ;  /* 0x0000000702137c19 */ /* 0x100fe20008001203 */
[----:B------:R-:W-:Y:S01]  /*18700*/  ULDC.64 UR4, c[0x0][0x620] ;  /* 0x0001880000047ab9 */ /* 0x000fe20000000a00 */
[----:B------:R-:W-:Y:S01]  /*18710*/  SHF.R.U32.HI R2, RZ, UR7, R3 ;  /* 0x00000007ff027c19 */ /* 0x000fe20008011603 */
[----:B------:R-:W-:Y:S01]  /*18720*/  IMAD.MOV.U32 R3, RZ, RZ, R14 ;  /* 0x000000ffff037224 */ /* 0x000fe200078e000e */
[----:B------:R-:W-:Y:S01]  /*18730*/  IADD3 R9, P1, RZ, -R19, RZ ;  /* 0x80000013ff097210 */ /* 0x000fe20007f3e0ff */
[----:B------:R-:W-:-:S04]  /*18740*/  ULDC.64 UR6, c[0x0][0x640] ;  /* 0x0001900000067ab9 */ /* 0x000fc80000000a00 */
[----:B------:R-:W-:Y:S01]  /*18750*/  IMAD.X R2, RZ, RZ, ~R2, P1 ;  /* 0x000000ffff027224 */ /* 0x000fe200008e0e02 */
[----:B------:R-:W-:-:S03]  /*18760*/  ISETP.NE.U32.AND P1, PT, RZ, UR6, PT ;  /* 0x00000006ff007c0c */ /* 0x000fc6000bf25070 */
[----:B------:R-:W-:Y:S01]  /*18770*/  IMAD R2, R2, UR4, RZ ;  /* 0x0000000402027c24 */ /* 0x000fe2000f8e02ff */
[----:B------:R-:W-:-:S03]  /*18780*/  ISETP.NE.AND.EX P1, PT, RZ, UR7, PT, P1 ;  /* 0x00000007ff007c0c */ /* 0x000fc6000bf25310 */
[----:B------:R-:W-:Y:S02]  /*18790*/  IMAD R5, R9, UR5, R2 ;  /* 0x0000000509057c24 */ /* 0x000fe4000f8e0202 */
[----:B------:R-:W-:-:S04]  /*187a0*/  IMAD.MOV.U32 R2, RZ, RZ, R12 ;  /* 0x000000ffff027224 */ /* 0x000fc800078e000c */
[----:B------:R-:W-:Y:S01]  /*187b0*/  IMAD.WIDE.U32 R2, R9, UR4, R2 ;  /* 0x0000000409027c25 */ /* 0x000fe2000f8e0002 */
[----:B------:R-:W-:-:S04]  /*187c0*/  ULDC UR4, c[0x0][0x618] ;  /* 0x0001860000047ab9 */ /* 0x000fc80000000800 */
[----:B------:R-:W-:-:S04]  /*187d0*/  IADD3 R3, R3, R5, RZ ;  /* 0x0000000503037210 */ /* 0x000fc80007ffe0ff */
[--C-:B------:R-:W-:Y:S02]  /*187e0*/  SHF.R.U64 R9, R2, UR4, R3.reuse ;  /* 0x0000000402097c19 */ /* 0x100fe40008001203 */
[----:B------:R-:W-:Y:S01]  /*187f0*/  SHF.R.U32.HI R2, RZ, UR4, R3 ;  /* 0x00000004ff027c19 */ /* 0x000fe20008011603 */
[----:B------:R-:W-:-:S03]  /*18800*/  ULDC UR4, c[0x0][0x608] ;  /* 0x0001820000047ab9 */ /* 0x000fc60000000800 */
[--C-:B------:R-:W-:Y:S02]  /*18810*/  SHF.R.U64 R11, R9, UR4, R2.reuse ;  /* 0x00000004090b7c19 */ /* 0x100fe40008001202 */
[----:B------:R-:W-:Y:S01]  /*18820*/  SHF.R.U32.HI R2, RZ, UR4, R2 ;  /* 0x00000004ff027c19 */ /* 0x000fe20008011602 */
[----:B------:R-:W-:-:S03]  /*18830*/  ULDC UR4, c[0x0][0x658] ;  /* 0x0001960000047ab9 */ /* 0x000fc60000000800 */
[--C-:B------:R-:W-:Y:S02]  /*18840*/  SHF.R.U64 R10, R11, UR4, R2.reuse ;  /* 0x000000040b0a7c19 */ /* 0x100fe40008001202 */
[----:B------:R-:W-:-:S03]  /*18850*/  SHF.R.U32.HI R13, RZ, UR4, R2 ;  /* 0x00000004ff0d7c19 */ /* 0x000fc60008011602 */
[----:B------:R-:W-:Y:S02]  /*18860*/  IMAD.MOV.U32 R2, RZ, RZ, R10 ;  /* 0x000000ffff027224 */ /* 0x000fe400078e000a */
[----:B------:R-:W-:Y:S01]  /*18870*/  IMAD.MOV.U32 R3, RZ, RZ, R13 ;  /* 0x000000ffff037224 */ /* 0x000fe200078e000d */
[----:B------:R-:W-:Y:S06]  /*18880*/  @!P1 BRA `(.L_x_562) ;  /* 0x0000000000289947 */ /* 0x000fec0003800000 */
[----:B------:R-:W-:Y:S02]  /*18890*/  ULDC UR4, c[0x0][0x64c] ;  /* 0x0001930000047ab9 */ /* 0x000fe40000000800 */
[----:B------:R-:W-:-:S05]  /*188a0*/  IADD3 R3, P1, R10, UR4, RZ ;  /* 0x000000040a037c10 */ /* 0x000fca000ff3e0ff */
[----:B------:R-:W-:-:S04]  /*188b0*/  IMAD.X R13, RZ, RZ, R13, P1 ;  /* 0x000000ffff0d7224 */ /* 0x000fc800008e060d */
[----:B------:R-:W-:-:S04]  /*188c0*/  IMAD.WIDE.U32 R4, R13, UR6, RZ ;  /* 0x000000060d047c25 */ /* 0x000fc8000f8e00ff */
[----:B------:R-:W-:-:S04]  /*188d0*/  IMAD.WIDE.U32 R4, P1, R3, UR7, R4 ;  /* 0x0000000703047c25 */ /* 0x000fc8000f820004 */
[----:B------:R-:W-:-:S04]  /*188e0*/  IMAD.WIDE.U32 R2, R3, UR6, RZ ;  /* 0x0000000603027c25 */ /* 0x000fc8000f8e00ff */
[----:B------:R-:W-:Y:S01]  /*188f0*/  IMAD.MOV.U32 R2, RZ, RZ, R5 ;  /* 0x000000ffff027224 */ /* 0x000fe200078e0005 */
[----:B------:R-:W-:Y:S02]  /*18900*/  IADD3 RZ, P3, R3, R4, RZ ;  /* 0x0000000403ff7210 */ /* 0x000fe40007f7e0ff */
[----:B------:R-:W-:-:S03]  /*18910*/  IADD3.X R3, RZ, RZ, RZ, P1, !PT ;  /* 0x000000ffff037210 */ /* 0x000fc60000ffe4ff */
[----:B------:R-:W-:-:S08]  /*18920*/  IMAD.WIDE.U32.X R2, R13, UR7, R2, P3 ;  /* 0x000000070d027c25 */ /* 0x000fd000098e0402 */
.L_x_562:
[----:B------:R-:W-:Y:S01]  /*18930*/  ULDC UR4, c[0x0][0x648] ;  /* 0x0001920000047ab9 */ /* 0x000fe20000000800 */
[----:B------:R-:W-:Y:S02]  /*18940*/  LOP3.LUT R11, R11, UR16, RZ, 0xc0, !PT ;  /* 0x000000100b0b7c12 */ /* 0x000fe4000f8ec0ff */
[----:B------:R-:W-:Y:S01]  /*18950*/  SHF.R.U64 R2, R2, UR4, R3 ;  /* 0x0000000402027c19 */ /* 0x000fe20008001203 */
[----:B------:R-:W-:Y:S01]  /*18960*/  ULDC UR4, c[0x0][0x638] ;  /* 0x00018e0000047ab9 */ /* 0x000fe20000000800 */
[----:B------:R-:W-:-:S03]  /*18970*/  LOP3.LUT R9, R9, UR15, RZ, 0xc0, !PT ;  /* 0x0000000f09097c12 */ /* 0x000fc6000f8ec0ff */
[----:B------:R-:W-:Y:S02]  /*18980*/  IMAD.MOV R3, RZ, RZ, -R2 ;  /* 0x000000ffff037224 */ /* 0x000fe400078e0a02 */
[----:B------:R-:W-:Y:S02]  /*18990*/  IMAD R4, R2, UR17, R11 ;  /* 0x0000001102047c24 */ /* 0x000fe4000f8e020b */
[----:B------:R-:W-:Y:S01]  /*189a0*/  IMAD R10, R3, UR4, R10 ;  /* 0x00000004030a7c24 */ /* 0x000fe2000f8e020a */
[----:B------:R-:W-:Y:S01]  /*189b0*/  ULDC UR4, c[0x0][0x610] ;  /* 0x0001840000047ab9 */ /* 0x000fe20000000800 */
[----:B------:R-:W-:Y:S02]  /*189c0*/  IMAD.MOV.U32 R3, RZ, RZ, 0x1 ;  /* 0x00000001ff037424 */ /* 0x000fe400078e00ff */
[----:B------:R-:W-:Y:S01]  /*189d0*/  IMAD R7, R4, UR4, R7 ;  /* 0x0000000404077c24 */ /* 0x000fe2000f8e0207 */
[----:B------:R-:W-:Y:S02]  /*189e0*/  ULDC UR4, c[0x0][0x600] ;  /* 0x0001800000047ab9 */ /* 0x000fe40000000800 */
[----:B------:R-:W-:-:S05]  /*189f0*/  IMAD R10, R10, UR4, R9 ;  /* 0x000000040a0a7c24 */ /* 0x000fca000f8e0209 */
[----:B------:R-:W-:Y:S02]  /*18a00*/  SEL R4, R7, R10, !P4 ;  /* 0x0000000a07047207 */ /* 0x000fe40006000000 */
[----:B------:R-:W-:-:S03]  /*18a10*/  SEL R2, R10, R7, !P4 ;  /* 0x000000070a027207 */ /* 0x000fc60006000000 */
[----:B------:R0:W-:Y:S04]  /*18a20*/  STL [R1+0x208], R4 ;  /* 0x0002080401007387 */ /* 0x0001e80000100800 */
.L_x_560:
[----:B------:R-:W-:Y:S05]  /*18a30*/  BSYNC B1 ;  /* 0x0000000000017941 */ /* 0x000fea0003800000 */
.L_x_559:
[----:B------:R-:W-:-:S13]  /*18a40*/  LOP3.LUT P1, RZ, R3, 0xff, RZ, 0xc0, !PT ;  /* 0x000000ff03ff7812 */ /* 0x000fda000782c0ff */
[----:B------:R-:W-:Y:S05]  /*18a50*/  @P1 BRA `(.L_x_563) ;  /* 0xfffffff400181947 */ /* 0x000fea000383ffff */
[----:B------:R-:W-:Y:S05]  /*18a60*/  BSYNC B0 ;  /* 0x0000000000007941 */ /* 0x000fea0003800000 */
.L_x_551:
[----:B------:R-:W-:-:S03]  /*18a70*/  UMOV UR4, 0xffffffff ;  /* 0xffffffff00047882 */ /* 0x000fc60000000000 */
[----:B------:R-:W-:Y:S05]  /*18a80*/  BRA.DIV UR4, `(.L_x_564) ;  /* 0x0000000604287947 */ /* 0x000fea000b800000 */
[----:B------:R-:W-:-:S13]  /*18a90*/  ELECT P6, URZ, PT ;  /* 0x00000000003f782f */ /* 0x000fda00038c0000 */
.L_x_579:
[----:B------:R-:W-:Y:S04]  /*18aa0*/  BSSY B0, `(.L_x_565) ;  /* 0x0000023000007945 */ /* 0x000fe80003800000 */
[----:B------:R-:W-:Y:S05]  /*18ab0*/  @!P6 BRA `(.L_x_566) ;  /* 0x000000000084e947 */ /* 0x000fea0003800000 */
[----:B------:R-:W-:-:S04]  /*18ac0*/  ULOP3.LUT UR4, UR37, 0x2, URZ, 0xfc, !UPT ;  /* 0x0000000225047892 */ /* 0x000fc8000f8efc3f */
[----:B------:R-:W-:-:S06]  /*18ad0*/  UISETP.NE.AND UP0, UPT, UR4, 0x3, UPT ;  /* 0x000000030400788c */ /* 0x000fcc000bf05270 */
[----:B------:R-:W-:-:S13]  /*18ae0*/  PLOP3.LUT P0, PT, PT, PT, UP0, 0x80, 0x0 ;  /* 0x000000000000781c */ /* 0x000fda0003f0f008 */
[----:B------:R-:W-:Y:S05]  /*18af0*/  @!P0 BRA `(.L_x_567) ;  /* 0x0000000000048947 */ /* 0x000fea0003800000 */
[----:B------:R-:W-:Y:S01]  /*18b00*/  BPT.TRAP 0x1 ;  /* 0x000000040000795c */ /* 0x000fe20000300000 */
.L_x_567:
[----:B------:R-:W1:Y:S01]  /*18b10*/  S2R R3, SR_CgaCtaId ;  /* 0x0000000000037919 */ /* 0x000e620000008800 */
[----:B------:R-:W-:-:S04]  /*18b20*/  MOV R2, 0x400 ;  /* 0x0000040000027802 */ /* 0x000fc80000000f00 */
[----:B-1----:R-:W-:Y:S02]  /*18b30*/  LEA R3, R3, R2, 0x18 ;  /* 0x0000000203037211 */ /* 0x002fe400078ec0ff */
[----:B------:R-:W-:Y:S02]  /*18b40*/  SHF.L.U32 R2, R0, 0x1f, RZ ;  /* 0x0000001f00027819 */ /* 0x000fe400000006ff */
[----:B------:R-:W-:-:S05]  /*18b50*/  IADD3 R3, R3, 0x18, RZ ;  /* 0x0000001803037810 */ /* 0x000fca0007ffe0ff */
[----:B------:R-:W-:-:S04]  /*18b60*/  IMAD R5, R6, 0x8, R3 ;  /* 0x0000000806057824 */ /* 0x000fc800078e0203 */
[----:B------:R-:W1:Y:S02]  /*18b70*/  SYNCS.PHASECHK.TRANS64.TRYWAIT P0, [R5+URZ], R2 ;  /* 0x00000002050075a7 */ /* 0x000e64000800017f */
[----:B-1----:R-:W-:Y:S05]  /*18b80*/  @!P0 BRA `(.L_x_568) ;  /* 0x0000000400088947 */ /* 0x002fea0003800000 */
.L_x_580:
[----:B------:R-:W-:-:S05]  /*18b90*/  VIADD R6, R6, 0x1 ;  /* 0x0000000106067836 */ /* 0x000fca0000000000 */
[----:B------:R-:W-:-:S04]  /*18ba0*/  ISETP.NE.AND P0, PT, R6, 0x3, PT ;  /* 0x000000030600780c */ /* 0x000fc80003f05270 */
[----:B-1----:R-:W-:Y:S02]  /*18bb0*/  SEL R5, RZ, 0x1, P0 ;  /* 0x00000001ff057807 */ /* 0x002fe40000000000 */
[----:B------:R-:W-:Y:S02]  /*18bc0*/  SEL R6, R6, RZ, P0 ;  /* 0x000000ff06067207 */ /* 0x000fe40000000000 */
[----:B------:R-:W-:-:S03]  /*18bd0*/  LOP3.LUT R5, R0, R5, RZ, 0x3c, !PT ;  /* 0x0000000500057212 */ /* 0x000fc600078e3cff */
[----:B------:R-:W-:Y:S01]  /*18be0*/  IMAD R7, R6, 0x8, R3 ;  /* 0x0000000806077824 */ /* 0x000fe200078e0203 */
[----:B------:R-:W-:-:S04]  /*18bf0*/  SHF.L.U32 R0, R5, 0x1f, RZ ;  /* 0x0000001f05007819 */ /* 0x000fc800000006ff */
[----:B------:R-:W1:Y:S02]  /*18c00*/  SYNCS.PHASECHK.TRANS64.TRYWAIT P0, [R7+URZ], R0 ;  /* 0x00000000070075a7 */ /* 0x000e64000800017f */
[----:B-1----:R-:W-:Y:S05]  /*18c10*/  @!P0 BRA `(.L_x_569) ;  /* 0x0000000000f88947 */ /* 0x002fea0003800000 */
.L_x_581:
[----:B-1----:R-:W-:-:S04]  /*18c20*/  IADD3 R0, R6, 0x1, RZ ;  /* 0x0000000106007810 */ /* 0x002fc80007ffe0ff */
[----:B------:R-:W-:-:S04]  /*18c30*/  ISETP.NE.AND P0, PT, R0, 0x3, PT ;  /* 0x000000030000780c */ /* 0x000fc80003f05270 */
[----:B------:R-:W-:Y:S02]  /*18c40*/  SEL R2, RZ, 0x1, P0 ;  /* 0x00000001ff027807 */ /* 0x000fe40000000000 */
[----:B------:R-:W-:Y:S02]  /*18c50*/  SEL R0, R0, RZ, P0 ;  /* 0x000000ff00007207 */ /* 0x000fe40000000000 */
[----:B------:R-:W-:-:S03]  /*18c60*/  LOP3.LUT R2, R5, R2, RZ, 0x3c, !PT ;  /* 0x0000000205027212 */ /* 0x000fc600078e3cff */
[----:B------:R-:W-:Y:S01]  /*18c70*/  IMAD R3, R0, 0x8, R3 ;  /* 0x0000000800037824 */ /* 0x000fe200078e0203 */
[----:B------:R-:W-:-:S07]  /*18c80*/  SHF.L.U32 R0, R2, 0x1f, RZ ;  /* 0x0000001f02007819 */ /* 0x000fce00000006ff */
.L_x_570:
[----:B-1----:R1:W2:Y:S02]  /*18c90*/  SYNCS.PHASECHK.TRANS64.TRYWAIT P0, [R3+URZ], R0 ;  /* 0x00000000030075a7 */ /* 0x0022a4000800017f */
[----:B--2---:R-:W-:Y:S05]  /*18ca0*/  @!P0 NANOSLEEP.SYNCS 0x989680 ;  /* 0x009896800000895d */ /* 0x004fea0003900000 */
[----:B------:R-:W2:Y:S02]  /*18cb0*/  @!P0 SYNCS.PHASECHK.TRANS64 P0, [R3+URZ], R0 ;  /* 0x00000000030085a7 */ /* 0x000ea4000800007f */
[----:B--2---:R-:W-:Y:S05]  /*18cc0*/  @!P0 BRA `(.L_x_570) ;  /* 0xfffffffc00f08947 */ /* 0x004fea000383ffff */
.L_x_566:
[----:B------:R-:W-:Y:S05]  /*18cd0*/  BSYNC B0 ;  /* 0x0000000000007941 */ /* 0x000fea0003800000 */
.L_x_565:
[----:B------:R-:W-:Y:S05]  /*18ce0*/  EXIT ;  /* 0x000000000000794d */ /* 0x000fea0003800000 */
.L_x_15:
[----:B0-----:R-:W-:-:S04]  /*18cf0*/  IMAD.U32 R0, RZ, RZ, UR47 ;  /* 0x0000002fff007e24 */ /* 0x001fc8000f8e00ff */
[----:B------:R0:W2:Y:S03]  /*18d00*/  SYNCS.PHASECHK.TRANS64.TRYWAIT P0, [R0+URZ], R3 ;  /* 0x00000003000075a7 */ /* 0x0000a6000800017f */
[----:B--2---:R-:W-:Y:S05]  /*18d10*/  @!P0 NANOSLEEP.SYNCS 0x989680 ;  /* 0x009896800000895d */ /* 0x004fea0003900000 */
[----:B------:R-:W2:Y:S02]  /*18d20*/  @!P0 SYNCS.PHASECHK.TRANS64 P0, [R0+URZ], R3 ;  /* 0x00000003000085a7 */ /* 0x000ea4000800007f */
[----:B--2---:R-:W-:Y:S05]  /*18d30*/  @!P0 BRA `(.L_x_15) ;  /* 0xfffffffc00ec8947 */ /* 0x004fea000383ffff */
[----:B------:R-:W-:Y:S05]  /*18d40*/  BRA `(.L_x_571) ;  /* 0xfffffe8400f47947 */ /* 0x000fea000383ffff */
.L_x_20:
[----:B--2---:R2:W3:Y:S02]  /*18d50*/  SYNCS.PHASECHK.TRANS64.TRYWAIT P1, [R3+URZ], R0 ;  /* 0x00000000030075a7 */ /* 0x0044e4000802017f */
[----:B---3--:R-:W-:Y:S05]  /*18d60*/  @!P1 NANOSLEEP.SYNCS 0x989680 ;  /* 0x009896800000995d */ /* 0x008fea0003900000 */
[----:B------:R-:W3:Y:S02]  /*18d70*/  @!P1 SYNCS.PHASECHK.TRANS64 P1, [R3+URZ], R0 ;  /* 0x00000000030095a7 */ /* 0x000ee4000802007f */
[----:B---3--:R-:W-:Y:S05]  /*18d80*/  @!P1 BRA `(.L_x_20) ;  /* 0xfffffffc00f09947 */ /* 0x008fea000383ffff */
[----:B------:R-:W-:Y:S05]  /*18d90*/  BRA `(.L_x_19) ;  /* 0xfffffe8800687947 */ /* 0x000fea000383ffff */
.L_x_25:
[----:B-1----:R-:W-:-:S04]  /*18da0*/  IMAD.U32 R3, RZ, RZ, UR4 ;  /* 0x00000004ff037e24 */ /* 0x002fc8000f8e00ff */
[----:B------:R1:W2:Y:S03]  /*18db0*/  SYNCS.PHASECHK.TRANS64.TRYWAIT P1, [R3+URZ], R0 ;  /* 0x00000000030075a7 */ /* 0x0002a6000802017f */
[----:B--2---:R-:W-:Y:S05]  /*18dc0*/  @!P1 NANOSLEEP.SYNCS 0x989680 ;  /* 0x009896800000995d */ /* 0x004fea0003900000 */
[----:B------:R-:W2:Y:S02]  /*18dd0*/  @!P1 SYNCS.PHASECHK.TRANS64 P1, [R3+URZ], R0 ;  /* 0x00000000030095a7 */ /* 0x000ea4000802007f */
[----:B--2---:R-:W-:Y:S05]  /*18de0*/  @!P1 BRA `(.L_x_25) ;  /* 0xfffffffc00ec9947 */ /* 0x004fea000383ffff */
[----:B------:R-:W-:Y:S05]  /*18df0*/  BRA `(.L_x_24) ;  /* 0xfffffebc00f87947 */ /* 0x000fea000383ffff */
.L_x_31:
[----:B0-----:R-:W-:-:S04]  /*18e00*/  MOV R3, UR47 ;  /* 0x0000002f00037c02 */ /* 0x001fc80008000f00 */
[----:B------:R0:W1:Y:S03]  /*18e10*/  SYNCS.PHASECHK.TRANS64.TRYWAIT P0, [R3+URZ+0x10], R0 ;  /* 0x00001000030075a7 */ /* 0x000066000800017f */
[----:B-1----:R-:W-:Y:S05]  /*18e20*/  @!P0 NANOSLEEP.SYNCS 0x989680 ;  /* 0x009896800000895d */ /* 0x002fea0003900000 */
[----:B------:R-:W1:Y:S02]  /*18e30*/  @!P0 SYNCS.PHASECHK.TRANS64 P0, [R3+URZ+0x10], R0 ;  /* 0x00001000030085a7 */ /* 0x000e64000800007f */
[----:B-1----:R-:W-:Y:S05]  /*18e40*/  @!P0 BRA `(.L_x_31) ;  /* 0xfffffffc00ec8947 */ /* 0x002fea000383ffff */
[----:B------:R-:W-:Y:S05]  /*18e50*/  BRA `(.L_x_572) ;  /* 0xffffff0000f87947 */ /* 0x000fea000383ffff */
.L_x_552:
[----:B------:R-:W-:Y:S01]  /*18e60*/  BSSY B1, `(.L_x_573) ;  /* 0x0000006000017945 */ /* 0x000fe20003800000 */
[----:B------:R-:W-:-:S07]  /*18e70*/  IMAD.MOV.U32 R15, RZ, RZ, -0x1 ;  /* 0xffffffffff0f7424 */ /* 0x000fce00078e00ff */
[----:B------:R-:W-:Y:S05]  /*18e80*/  WARPSYNC.COLLECTIVE R15, `(.L_x_574) ;  /* 0x000000000f0c7348 */ /* 0x000fea0003c00000 */
[----:B------:R-:W-:Y:S02]  /*18e90*/  ELECT P6, UR62, PT ;  /* 0x00000000003e782f */ /* 0x000fe400038c0000 */
[----:B------:R-:W-:Y:S01]  /*18ea0*/  MOV R14, UR62 ;  /* 0x0000003e000e7c02 */ /* 0x000fe20008000f00 */
[----:B------:R-:W-:Y:S10]  /*18eb0*/  ENDCOLLECTIVE ;  /* 0x000000000000791b */ /* 0x000ff40003800000 */
.L_x_574:
[----:B------:R-:W-:Y:S05]  /*18ec0*/  BSYNC B1 ;  /* 0x0000000000017941 */ /* 0x000fea0003800000 */
.L_x_573:
[----:B------:R-:W-:Y:S05]  /*18ed0*/  BRA `(.L_x_575) ;  /* 0xfffffff000047947 */ /* 0x000fea000383ffff */
.L_x_555:
[----:B0-----:R0:W1:Y:S02]  /*18ee0*/  SYNCS.PHASECHK.TRANS64.TRYWAIT P1, [R10+URZ+0x18], R7 ;  /* 0x000018070a0075a7 */ /* 0x001064000802017f */
[----:B-1----:R-:W-:Y:S05]  /*18ef0*/  @!P1 NANOSLEEP.SYNCS 0x989680 ;  /* 0x009896800000995d */ /* 0x002fea0003900000 */
[----:B------:R-:W1:Y:S02]  /*18f00*/  @!P1 SYNCS.PHASECHK.TRANS64 P1, [R10+URZ+0x18], R7 ;  /* 0x000018070a0095a7 */ /* 0x000e64000802007f */
[----:B-1----:R-:W-:Y:S05]  /*18f10*/  @!P1 BRA `(.L_x_555) ;  /* 0xfffffffc00f09947 */ /* 0x002fea000383ffff */
[----:B------:R-:W-:Y:S05]  /*18f20*/  BRA `(.L_x_576) ;  /* 0xfffffff0003c7947 */ /* 0x000fea000383ffff */
.L_x_564:
[----:B------:R-:W-:Y:S01]  /*18f30*/  BSSY B0, `(.L_x_577) ;  /* 0x0000006000007945 */ /* 0x000fe20003800000 */
[----:B------:R-:W-:-:S07]  /*18f40*/  IMAD.MOV.U32 R15, RZ, RZ, -0x1 ;  /* 0xffffffffff0f7424 */ /* 0x000fce00078e00ff */
[----:B0-----:R-:W-:Y:S05]  /*18f50*/  WARPSYNC.COLLECTIVE R15, `(.L_x_578) ;  /* 0x000000000f0c7348 */ /* 0x001fea0003c00000 */
[----:B------:R-:W-:Y:S02]  /*18f60*/  ELECT P6, UR62, PT ;  /* 0x00000000003e782f */ /* 0x000fe400038c0000 */
[----:B------:R-:W-:Y:S01]  /*18f70*/  MOV R14, UR62 ;  /* 0x0000003e000e7c02 */ /* 0x000fe20008000f00 */
[----:B0-----:R-:W-:Y:S10]  /*18f80*/  ENDCOLLECTIVE ;  /* 0x000000000000791b */ /* 0x001ff40003800000 */
.L_x_578:
[----:B------:R-:W-:Y:S05]  /*18f90*/  BSYNC B0 ;  /* 0x0000000000007941 */ /* 0x000fea0003800000 */
.L_x_577:
[----:B------:R-:W-:Y:S05]  /*18fa0*/  BRA `(.L_x_579) ;  /* 0xfffffff800bc7947 */ /* 0x000fea000383ffff */
.L_x_568:
[----:B-1----:R1:W2:Y:S02]  /*18fb0*/  SYNCS.PHASECHK.TRANS64.TRYWAIT P0, [R5+URZ], R2 ;  /* 0x00000002050075a7 */ /* 0x0022a4000800017f */
[----:B--2---:R-:W-:Y:S05]  /*18fc0*/  @!P0 NANOSLEEP.SYNCS 0x989680 ;  /* 0x009896800000895d */ /* 0x004fea0003900000 */
[----:B------:R-:W2:Y:S02]  /*18fd0*/  @!P0 SYNCS.PHASECHK.TRANS64 P0, [R5+URZ], R2 ;  /* 0x00000002050085a7 */ /* 0x000ea4000800007f */
[----:B--2---:R-:W-:Y:S05]  /*18fe0*/  @!P0 BRA `(.L_x_568) ;  /* 0xfffffffc00f08947 */ /* 0x004fea000383ffff */
[----:B------:R-:W-:Y:S05]  /*18ff0*/  BRA `(.L_x_580) ;  /* 0xfffffff800e47947 */ /* 0x000fea000383ffff */
.L_x_569:
[----:B-1----:R1:W2:Y:S02]  /*19000*/  SYNCS.PHASECHK.TRANS64.TRYWAIT P0, [R7+URZ], R0 ;  /* 0x00000000070075a7 */ /* 0x0022a4000800017f */
[----:B--2---:R-:W-:Y:S05]  /*19010*/  @!P0 NANOSLEEP.SYNCS 0x989680 ;  /* 0x009896800000895d */ /* 0x004fea0003900000 */
[----:B------:R-:W2:Y:S02]  /*19020*/  @!P0 SYNCS.PHASECHK.TRANS64 P0, [R7+URZ], R0 ;  /* 0x00000000070085a7 */ /* 0x000ea4000800007f */
[----:B--2---:R-:W-:Y:S05]  /*19030*/  @!P0 BRA `(.L_x_569) ;  /* 0xfffffffc00f08947 */ /* 0x004fea000383ffff */
[----:B------:R-:W-:Y:S05]  /*19040*/  BRA `(.L_x_581) ;  /* 0xfffffff800f47947 */ /* 0x000fea000383ffff */
.L_x_582:
[----:B------:R-:W-:-:S00]  /*19050*/  BRA `(.L_x_582) ;  /* 0xfffffffc00fc7947 */ /* 0x000fc0000383ffff */
[----:B------:R-:W-:-:S00]  /*19060*/  NOP ;  /* 0x0000000000007918 */ /* 0x000fc00000000000 */
        /* <DEDUP_REMOVED lines=9> */
.L_x_583:


//--------------------- .nv.global.init           --------------------------
	.section	.nv.global.init,"aw",@progbits
.nv.global.init:
	.type		$str$22,@object
	.size		$str$22,($str$23 - $str$22)
$str$22:
        /*0000*/ 	.byte	0x6b, 0x5f, 0x74, 0x69, 0x6c, 0x65, 0x5f, 0x63, 0x6f, 0x75, 0x6e, 0x74, 0x20, 0x3e, 0x3d, 0x20
        /*0010*/ 	.byte	0x31, 0x00
	.type		$str$23,@object
	.size		$str$23,(__unnamed_1 - $str$23)
$str$23:
        /*0012*/ 	.byte	0x2f, 0x74, 0x6d, 0x70, 0x2f, 0x63, 0x75, 0x74, 0x6c, 0x61, 0x73, 0x73, 0x5f, 0x73, 0x77, 0x65
        /*0022*/ 	.byte	0x65, 0x70, 0x5f, 0x73, 0x72, 0x63, 0x2f, 0x69, 0x6e, 0x63, 0x6c, 0x75, 0x64, 0x65, 0x2f, 0x63
        /*0032*/ 	.byte	0x75, 0x74, 0x6c, 0x61, 0x73, 0x73, 0x2f, 0x67, 0x65, 0x6d, 0x6d, 0x2f, 0x63, 0x6f, 0x6c, 0x6c
        /*0042*/ 	.byte	0x65, 0x63, 0x74, 0x69, 0x76, 0x65, 0x2f, 0x73, 0x6d, 0x39, 0x30, 0x5f, 0x6d, 0x6d, 0x61, 0x5f
        /*0052*/ 	.byte	0x74, 0x6d, 0x61, 0x5f, 0x67, 0x6d, 0x6d, 0x61, 0x5f, 0x73, 0x73, 0x5f, 0x77, 0x61, 0x72, 0x70
        /*0062*/ 	.byte	0x73, 0x70, 0x65, 0x63, 0x69, 0x61, 0x6c, 0x69, 0x7a, 0x65, 0x64, 0x2e, 0x68, 0x70, 0x70, 0x00
	.type		__unnamed_1,@object
	.size		__unnamed_1,(.L_0 - __unnamed_1)
__unnamed_1:
        /* <DEDUP_REMOVED lines=173> */
        /*0b42*/ 	.byte	0x79, 0x5d, 0x00
.L_0:


//--------------------- .nv.shared._ZN7cutlass13device_kernelINS_4gemm6kernel13GemmUniversalIN4cute5tupleIJiiiiEEENS1_10collective13CollectiveMmaINS1_34MainloopSm90TmaGmmaWarpSpecializedILi3ENS5_IJNS4_1CILi1EEESB_SB_EEENS1_32KernelTmaWarpSpecializedPingpongEEENS5_IJNSA_ILi64EEENSA_ILi512EEENSA_ILi128EEEEEEaNS5_IJlSB_lEEEaSJ_NS4_8TiledMMAINS4_8MMA_AtomIJNS4_4SM904GMMA27MMA_64x256x32_S32S8S8_SS_TNEEEENS4_6LayoutISC_NS5_IJNSA_ILi0EEESR_SR_EEEEENS5_IJNS4_10UnderscoreESU_SU_EEEEENS4_13SM90_TMA_LOADENS4_14ComposedLayoutINS4_7SwizzleILi3ELi4ELi3EEENS4_18smem_ptr_flag_bitsILi8EEENSQ_INS5_IJNSA_ILi8EEESH_EEENS5_IJSH_SB_EEEEEEEvNS4_8identityESX_S17_vS18_EENS_8epilogue10collective6detail29Sm90TmaWarpSpecializedAdapterINS1B_15DefaultEpilogueIaSJ_SJ_NS1A_6thread17LinearCombinationIaLi1EiiLNS1F_9ScaleType4KindE0ELNS_15FloatRoundStyleE2EaEENS1_15EpilogueDefaultEEEEEvvEEEEvNT_6ParamsE --------------------------
	.section	.nv.shared._ZN7cutlass13device_kernelINS_4gemm6kernel13GemmUniversalIN4cute5tupleIJiiiiEEENS1_10collective13CollectiveMmaINS1_34MainloopSm90TmaGmmaWarpSpecializedILi3ENS5_IJNS4_1CILi1EEESB_SB_EEENS1_32KernelTmaWarpSpecializedPingpongEEENS5_IJNSA_ILi64EEENSA_ILi512EEENSA_ILi128EEEEEEaNS5_IJlSB_lEEEaSJ_NS4_8TiledMMAINS4_8MMA_AtomIJNS4_4SM904GMMA27MMA_64x256x32_S32S8S8_SS_TNEEEENS4_6LayoutISC_NS5_IJNSA_ILi0EEESR_SR_EEEEENS5_IJNS4_10UnderscoreESU_SU_EEEEENS4_13SM90_TMA_LOADENS4_14ComposedLayoutINS4_7SwizzleILi3ELi4ELi3EEENS4_18smem_ptr_flag_bitsILi8EEENSQ_INS5_IJNSA_ILi8EEESH_EEENS5_IJSH_SB_EEEEEEEvNS4_8identityESX_S17_vS18_EENS_8epilogue10collective6detail29Sm90TmaWarpSpecializedAdapterINS1B_15DefaultEpilogueIaSJ_SJ_NS1A_6thread17LinearCombinationIaLi1EiiLNS1F_9ScaleType4KindE0ELNS_15FloatRoundStyleE2EaEENS1_15EpilogueDefaultEEEEEvvEEEEvNT_6ParamsE,"aw",@nobits
	.sectionflags	@""
	.align	16
	.zero		1024


//--------------------- .nv.shared.reserved.0     --------------------------
	.section	.nv.shared.reserved.0,"aw",@nobits
	.weak		__nv_reservedSMEM_offset_0_alias
	.size		__nv_reservedSMEM_offset_0_alias, 0, 0
	.other		__nv_reservedSMEM_offset_0_alias,@"STO_CUDA_RESERVED_SHARED STV_DEFAULT"
__nv_reservedSMEM_offset_0_alias:
	.zero		0


//--------------------- .nv.global                --------------------------
	.section	.nv.global,"aw",@nobits
.nv.global:
	.type		_ZN40_INTERNAL_bf523205_4_k_cu_805c7b0b_142014cute1_E,@object
	.size		_ZN40_INTERNAL_bf523205_4_k_cu_805c7b0b_142014cute1_E,(_ZN40_INTERNAL_bf523205_4_k_cu_805c7b0b_142014cuda3std3__45__cpo6cbeginE - _ZN40_INTERNAL_bf523205_4_k_cu_805c7b0b_142014cute1_E)
_ZN40_INTERNAL_bf523205_4_k_cu_805c7b0b_142014cute1_E:
	.zero		1
	.type		_ZN40_INTERNAL_bf523205_4_k_cu_805c7b0b_142014cuda3std3__45__cpo6cbeginE,@object
	.size		_ZN40_INTERNAL_bf523205_4_k_cu_805c7b0b_142014cuda3std3__45__cpo6cbeginE,(_ZN40_INTERNAL_bf523205_4_k_cu_805c7b0b_142014cuda3std3__48in_placeE - _ZN40_INTERNAL_bf523205_4_k_cu_805c7b0b_142014cuda3std3__45__cpo6cbeginE)
_ZN40_INTERNAL_bf523205_4_k_cu_805c7b0b_142014cuda3std3__45__cpo6cbeginE:
	.zero		1
	.type		_ZN40_INTERNAL_bf523205_4_k_cu_805c7b0b_142014cuda3std3__48in_placeE,@object
	.size		_ZN40_INTERNAL_bf523205_4_k_cu_805c7b0b_142014cuda3std3__48in_placeE,(_ZN40_INTERNAL_bf523205_4_k_cu_805c7b0b_142014cuda3std6ranges3__45__cpo9iter_moveE - _ZN40_INTERNAL_bf523205_4_k_cu_805c7b0b_142014cuda3std3__48in_placeE)
_ZN40_INTERNAL_bf523205_4_k_cu_805c7b0b_142014cuda3std3__48in_placeE:
	.zero		1
	.type		_ZN40_INTERNAL_bf523205_4_k_cu_805c7b0b_142014cuda3std6ranges3__45__cpo9iter_moveE,@object
	.size		_ZN40_INTERNAL_bf523205_4_k_cu_805c7b0b_142014cuda3std6ranges3__45__cpo9iter_moveE,(_ZN40_INTERNAL_bf523205_4_k_cu_805c7b0b_142014cuda3std3__45__cpo5beginE - _ZN40_INTERNAL_bf523205_4_k_cu_805c7b0b_142014cuda3std6ranges3__45__cpo9iter_moveE)
_ZN40_INTERNAL_bf523205_4_k_cu_805c7b0b_142014cuda3std6ranges3__45__cpo9iter_moveE:
	.zero		1
	.type		_ZN40_INTERNAL_bf523205_4_k_cu_805c7b0b_142014cuda3std3__45__cpo5beginE,@object
	.size		_ZN40_INTERNAL_bf523205_4_k_cu_805c7b0b_142014cuda3std3__45__cpo5beginE,(_ZN40_INTERNAL_bf523205_4_k_cu_805c7b0b_142014cuda3std3__442_GLOBAL__N__bf523205_4_k_cu_805c7b0b_142016ignoreE - _ZN40_INTERNAL_bf523205_4_k_cu_805c7b0b_142014cuda3std3__45__cpo5beginE)
_ZN40_INTERNAL_bf523205_4_k_cu_805c7b0b_142014cuda3std3__45__cpo5beginE:
	.zero		1
	.type		_ZN40_INTERNAL_bf523205_4_k_cu_805c7b0b_142014cuda3std3__442_GLOBAL__N__bf523205_4_k_cu_805c7b0b_142016ignoreE,@object
	.size		_ZN40_INTERNAL_bf523205_4_k_cu_805c7b0b_142014cuda3std3__442_GLOBAL__N__bf523205_4_k_cu_805c7b0b_142016ignoreE,(_ZN40_INTERNAL_bf523205_4_k_cu_805c7b0b_142014cute7productE - _ZN40_INTERNAL_bf523205_4_k_cu_805c7b0b_142014cuda3std3__442_GLOBAL__N__bf523205_4_k_cu_805c7b0b_142016ignoreE)
_ZN40_INTERNAL_bf523205_4_k_cu_805c7b0b_142014cuda3std3__442_GLOBAL__N__bf523205_4_k_cu_805c7b0b_142016ignoreE:
	.zero		1
	.type		_ZN40_INTERNAL_bf523205_4_k_cu_805c7b0b_142014cute7productE,@object
	.size		_ZN40_INTERNAL_bf523205_4_k_cu_805c7b0b_142014cute7productE,(_ZN40_INTERNAL_bf523205_4_k_cu_805c7b0b_142014cuda3std3__45__cpo3endE - _ZN40_INTERNAL_bf523205_4_k_cu_805c7b0b_142014cute7productE)
_ZN40_INTERNAL_bf523205_4_k_cu_805c7b0b_142014cute7productE:
	.zero		1
	.type		_ZN40_INTERNAL_bf523205_4_k_cu_805c7b0b_142014cuda3std3__45__cpo3endE,@object
	.size		_ZN40_INTERNAL_bf523205_4_k_cu_805c7b0b_142014cuda3std3__45__cpo3endE,(_ZN40_INTERNAL_bf523205_4_k_cu_805c7b0b_142014cuda3std3__419piecewise_constructE - _ZN40_INTERNAL_bf523205_4_k_cu_805c7b0b_142014cuda3std3__45__cpo3endE)
_ZN40_INTERNAL_bf523205_4_k_cu_805c7b0b_142014cuda3std3__45__cpo3endE:
	.zero		1
	.type		_ZN40_INTERNAL_bf523205_4_k_cu_805c7b0b_142014cuda3std3__419piecewise_constructE,@object
	.size		_ZN40_INTERNAL_bf523205_4_k_cu_805c7b0b_142014cuda3std3__419piecewise_constructE,(_ZN40_INTERNAL_bf523205_4_k_cu_805c7b0b_142014cuda3std3__45__cpo4cendE - _ZN40_INTERNAL_bf523205_4_k_cu_805c7b0b_142014cuda3std3__419piecewise_constructE)
_ZN40_INTERNAL_bf523205_4_k_cu_805c7b0b_142014cuda3std3__419piecewise_constructE:
	.zero		1
	.type		_ZN40_INTERNAL_bf523205_4_k_cu_805c7b0b_142014cuda3std3__45__cpo4cendE,@object
	.size		_ZN40_INTERNAL_bf523205_4_k_cu_805c7b0b_142014cuda3std3__45__cpo4cendE,(_ZN40_INTERNAL_bf523205_4_k_cu_805c7b0b_142014cuda3std6ranges3__45__cpo4swapE - _ZN40_INTERNAL_bf523205_4_k_cu_805c7b0b_142014cuda3std3__45__cpo4cendE)
_ZN40_INTERNAL_bf523205_4_k_cu_805c7b0b_142014cuda3std3__45__cpo4cendE:
	.zero		1
	.type		_ZN40_INTERNAL_bf523205_4_k_cu_805c7b0b_142014cuda3std6ranges3__45__cpo4swapE,@object
	.size		_ZN40_INTERNAL_bf523205_4_k_cu_805c7b0b_142014cuda3std6ranges3__45__cpo4swapE,(.L_8 - _ZN40_INTERNAL_bf523205_4_k_cu_805c7b0b_142014cuda3std6ranges3__45__cpo4swapE)
_ZN40_INTERNAL_bf523205_4_k_cu_805c7b0b_142014cuda3std6ranges3__45__cpo4swapE:
	.zero		1
.L_8:


//--------------------- .nv.constant0._ZN7cutlass13device_kernelINS_4gemm6kernel13GemmUniversalIN4cute5tupleIJiiiiEEENS1_10collective13CollectiveMmaINS1_34MainloopSm90TmaGmmaWarpSpecializedILi3ENS5_IJNS4_1CILi1EEESB_SB_EEENS1_32KernelTmaWarpSpecializedPingpongEEENS5_IJNSA_ILi64EEENSA_ILi512EEENSA_ILi128EEEEEEaNS5_IJlSB_lEEEaSJ_NS4_8TiledMMAINS4_8MMA_AtomIJNS4_4SM904GMMA27MMA_64x256x32_S32S8S8_SS_TNEEEENS4_6LayoutISC_NS5_IJNSA_ILi0EEESR_SR_EEEEENS5_IJNS4_10UnderscoreESU_SU_EEEEENS4_13SM90_TMA_LOADENS4_14ComposedLayoutINS4_7SwizzleILi3ELi4ELi3EEENS4_18smem_ptr_flag_bitsILi8EEENSQ_INS5_IJNSA_ILi8EEESH_EEENS5_IJSH_SB_EEEEEEEvNS4_8identityESX_S17_vS18_EENS_8epilogue10collective6detail29Sm90TmaWarpSpecializedAdapterINS1B_15DefaultEpilogueIaSJ_SJ_NS1A_6thread17LinearCombinationIaLi1EiiLNS1F_9ScaleType4KindE0ELNS_15FloatRoundStyleE2EaEENS1_15EpilogueDefaultEEEEEvvEEEEvNT_6ParamsE --------------------------
	.section	.nv.constant0._ZN7cutlass13device_kernelINS_4gemm6kernel13GemmUniversalIN4cute5tupleIJiiiiEEENS1_10collective13CollectiveMmaINS1_34MainloopSm90TmaGmmaWarpSpecializedILi3ENS5_IJNS4_1CILi1EEESB_SB_EEENS1_32KernelTmaWarpSpecializedPingpongEEENS5_IJNSA_ILi64EEENSA_ILi512EEENSA_ILi128EEEEEEaNS5_IJlSB_lEEEaSJ_NS4_8TiledMMAINS4_8MMA_AtomIJNS4_4SM904GMMA27MMA_64x256x32_S32S8S8_SS_TNEEEENS4_6LayoutISC_NS5_IJNSA_ILi0EEESR_SR_EEEEENS5_IJNS4_10UnderscoreESU_SU_EEEEENS4_13SM90_TMA_LOADENS4_14ComposedLayoutINS4_7SwizzleILi3ELi4ELi3EEENS4_18smem_ptr_flag_bitsILi8EEENSQ_INS5_IJNSA_ILi8EEESH_EEENS5_IJSH_SB_EEEEEEEvNS4_8identityESX_S17_vS18_EENS_8epilogue10collective6detail29Sm90TmaWarpSpecializedAdapterINS1B_15DefaultEpilogueIaSJ_SJ_NS1A_6thread17LinearCombinationIaLi1EiiLNS1F_9ScaleType4KindE0ELNS_15FloatRoundStyleE2EaEENS1_15EpilogueDefaultEEEEEvvEEEEvNT_6ParamsE,"a",@progbits
	.sectionflags	@""
	.align	4
.nv.constant0._ZN7cutlass13device_kernelINS_4gemm6kernel13GemmUniversalIN4cute5tupleIJiiiiEEENS1_10collective13CollectiveMmaINS1_34MainloopSm90TmaGmmaWarpSpecializedILi3ENS5_IJNS4_1CILi1EEESB_SB_EEENS1_32KernelTmaWarpSpecializedPingpongEEENS5_IJNSA_ILi64EEENSA_ILi512EEENSA_ILi128EEEEEEaNS5_IJlSB_lEEEaSJ_NS4_8TiledMMAINS4_8MMA_AtomIJNS4_4SM904GMMA27MMA_64x256x32_S32S8S8_SS_TNEEEENS4_6LayoutISC_NS5_IJNSA_ILi0EEESR_SR_EEEEENS5_IJNS4_10UnderscoreESU_SU_EEEEENS4_13SM90_TMA_LOADENS4_14ComposedLayoutINS4_7SwizzleILi3ELi4ELi3EEENS4_18smem_ptr_flag_bitsILi8EEENSQ_INS5_IJNSA_ILi8EEESH_EEENS5_IJSH_SB_EEEEEEEvNS4_8identityESX_S17_vS18_EENS_8epilogue10collective6detail29Sm90TmaWarpSpecializedAdapterINS1B_15DefaultEpilogueIaSJ_SJ_NS1A_6thread17LinearCombinationIaLi1EiiLNS1F_9ScaleType4KindE0ELNS_15FloatRoundStyleE2EaEENS1_15EpilogueDefaultEEEEEvvEEEEvNT_6ParamsE:
	.zero		1664


//--------------------- SYMBOLS --------------------------

	.type		.nv.reservedSmem.offset0,@object
	.size		.nv.reservedSmem.offset0,0x4
	.type		__assertfail,@function
